	.target	sm_90a

	.elftype	@"ET_EXEC"


//--------------------- .note.nv.tkinfo           --------------------------
	.section	.note.nv.tkinfo,"",@"SHT_NOTE"
	.sectionflags	@"SHF_NOTE_NV_TKINFO"
	.tkinfo
        /*0018*/ 	.word	0x00000002
        /*0030*/ 	.string	""
        /*0030*/ 	.string	"ptxas"
        /*0030*/ 	.string	"Cuda compilation tools, release 13.0, V13.0.88"
        /*0030*/ 	.string	"Build cuda_13.0.r13.0/compiler.36424714_0"
        /*0030*/ 	.string	"-arch sm_90a -m 64 "



//--------------------- .note.nv.cuinfo           --------------------------
	.section	.note.nv.cuinfo,"",@"SHT_NOTE"
	.sectionflags	@"SHF_NOTE_NV_CUINFO"
        /*0018*/ 	.short	0x0002
        /*001a*/ 	.short	0x005a
        /*001c*/ 	.short	0x0082
	.zero		2


//--------------------- .nv.info                  --------------------------
	.section	.nv.info,"",@"SHT_CUDA_INFO"
	.align	4


	//----- nvinfo : EIATTR_REGCOUNT
	.align		4
        /*0000*/ 	.byte	0x04, 0x2f
        /*0002*/ 	.short	(.L_15 - .L_14)
	.align		4
.L_14:
        /*0004*/ 	.word	index@(_ZN7cutlass13device_kernelINS_4gemm6kernel13GemmUniversalIN4cute5tupleIJiiiiEEENS1_10collective13CollectiveMmaINS1_34MainloopSm90TmaGmmaWarpSpecializedILi5ENS5_IJNS4_1CILi1EEESB_SB_EEENS1_35KernelTmaWarpSpecializedCooperativeEEENS5_IJNSA_ILi128EEENSA_ILi64EEESF_EEENS_10bfloat16_tENS5_IJlSB_lEEESI_SJ_NS4_8TiledMMAINS4_8MMA_AtomIJNS4_4SM904GMMA27MMA_64x64x16_F32BF16BF16_SSILNSN_5MajorE0ELSP_0ELNSN_7ScaleInE1ELSQ_1EEEEEENS4_6LayoutINS5_IJNSA_ILi2EEESB_SB_EEENS5_IJSB_NSA_ILi0EEESW_EEEEENS5_IJNS4_10UnderscoreESZ_SZ_EEEEENS4_13SM90_TMA_LOADENS4_14ComposedLayoutINS4_7SwizzleILi3ELi4ELi3EEENS4_18smem_ptr_flag_bitsILi16EEENST_INS5_IJNSA_ILi8EEESG_EEENS5_IJSG_SB_EEEEEEEvNS4_8identityES12_S1C_vS1D_EENS_8epilogue10collective6detail29Sm90TmaWarpSpecializedAdapterINS1G_15DefaultEpilogueISI_SJ_SJ_NS1F_6thread17LinearCombinationISI_Li1EffLNS1K_9ScaleType4KindE0ELNS_15FloatRoundStyleE2ESI_EENS1_15EpilogueDefaultEEEEEvvEEEEvNT_6ParamsE)
        /*0008*/ 	.word	0x000000a8


	//----- nvinfo : EIATTR_FRAME_SIZE
	.align		4
.L_15:
        /*000c*/ 	.byte	0x04, 0x11
        /*000e*/ 	.short	(.L_17 - .L_16)
	.align		4
.L_16:
        /*0010*/ 	.word	index@(_ZN7cutlass13device_kernelINS_4gemm6kernel13GemmUniversalIN4cute5tupleIJiiiiEEENS1_10collective13CollectiveMmaINS1_34MainloopSm90TmaGmmaWarpSpecializedILi5ENS5_IJNS4_1CILi1EEESB_SB_EEENS1_35KernelTmaWarpSpecializedCooperativeEEENS5_IJNSA_ILi128EEENSA_ILi64EEESF_EEENS_10bfloat16_tENS5_IJlSB_lEEESI_SJ_NS4_8TiledMMAINS4_8MMA_AtomIJNS4_4SM904GMMA27MMA_64x64x16_F32BF16BF16_SSILNSN_5MajorE0ELSP_0ELNSN_7ScaleInE1ELSQ_1EEEEEENS4_6LayoutINS5_IJNSA_ILi2EEESB_SB_EEENS5_IJSB_NSA_ILi0EEESW_EEEEENS5_IJNS4_10UnderscoreESZ_SZ_EEEEENS4_13SM90_TMA_LOADENS4_14ComposedLayoutINS4_7SwizzleILi3ELi4ELi3EEENS4_18smem_ptr_flag_bitsILi16EEENST_INS5_IJNSA_ILi8EEESG_EEENS5_IJSG_SB_EEEEEEEvNS4_8identityES12_S1C_vS1D_EENS_8epilogue10collective6detail29Sm90TmaWarpSpecializedAdapterINS1G_15DefaultEpilogueISI_SJ_SJ_NS1F_6thread17LinearCombinationISI_Li1EffLNS1K_9ScaleType4KindE0ELNS_15FloatRoundStyleE2ESI_EENS1_15EpilogueDefaultEEEEEvvEEEEvNT_6ParamsE)
        /*0014*/ 	.word	0x00000000


	//----- nvinfo : EIATTR_MIN_STACK_SIZE
	.align		4
.L_17:
        /*0018*/ 	.byte	0x04, 0x12
        /*001a*/ 	.short	(.L_19 - .L_18)
	.align		4
.L_18:
        /*001c*/ 	.word	index@(_ZN7cutlass13device_kernelINS_4gemm6kernel13GemmUniversalIN4cute5tupleIJiiiiEEENS1_10collective13CollectiveMmaINS1_34MainloopSm90TmaGmmaWarpSpecializedILi5ENS5_IJNS4_1CILi1EEESB_SB_EEENS1_35KernelTmaWarpSpecializedCooperativeEEENS5_IJNSA_ILi128EEENSA_ILi64EEESF_EEENS_10bfloat16_tENS5_IJlSB_lEEESI_SJ_NS4_8TiledMMAINS4_8MMA_AtomIJNS4_4SM904GMMA27MMA_64x64x16_F32BF16BF16_SSILNSN_5MajorE0ELSP_0ELNSN_7ScaleInE1ELSQ_1EEEEEENS4_6LayoutINS5_IJNSA_ILi2EEESB_SB_EEENS5_IJSB_NSA_ILi0EEESW_EEEEENS5_IJNS4_10UnderscoreESZ_SZ_EEEEENS4_13SM90_TMA_LOADENS4_14ComposedLayoutINS4_7SwizzleILi3ELi4ELi3EEENS4_18smem_ptr_flag_bitsILi16EEENST_INS5_IJNSA_ILi8EEESG_EEENS5_IJSG_SB_EEEEEEEvNS4_8identityES12_S1C_vS1D_EENS_8epilogue10collective6detail29Sm90TmaWarpSpecializedAdapterINS1G_15DefaultEpilogueISI_SJ_SJ_NS1F_6thread17LinearCombinationISI_Li1EffLNS1K_9ScaleType4KindE0ELNS_15FloatRoundStyleE2ESI_EENS1_15EpilogueDefaultEEEEEvvEEEEvNT_6ParamsE)
        /*0020*/ 	.word	0x00000000
.L_19:


//--------------------- .nv.compat                --------------------------
	.section	.nv.compat,"",@"SHT_CUDA_COMPAT_INFO"
	.align	4
        /*0000*/ 	.byte	0x02, 0x09, 0x01, 0x00, 0x02, 0x02, 0x04, 0x00, 0x02, 0x05, 0x05, 0x00, 0x03, 0x07, 0x01, 0x01
        /*0010*/ 	.byte	0x02, 0x03, 0x01, 0x00, 0x02, 0x06, 0x01, 0x00, 0x04, 0x0b, 0x08, 0x00, 0x00, 0x00, 0x00, 0x00
        /*0020*/ 	.byte	0x00, 0x00, 0x00, 0x00


//--------------------- .nv.info._ZN7cutlass13device_kernelINS_4gemm6kernel13GemmUniversalIN4cute5tupleIJiiiiEEENS1_10collective13CollectiveMmaINS1_34MainloopSm90TmaGmmaWarpSpecializedILi5ENS5_IJNS4_1CILi1EEESB_SB_EEENS1_35KernelTmaWarpSpecializedCooperativeEEENS5_IJNSA_ILi128EEENSA_ILi64EEESF_EEENS_10bfloat16_tENS5_IJlSB_lEEESI_SJ_NS4_8TiledMMAINS4_8MMA_AtomIJNS4_4SM904GMMA27MMA_64x64x16_F32BF16BF16_SSILNSN_5MajorE0ELSP_0ELNSN_7ScaleInE1ELSQ_1EEEEEENS4_6LayoutINS5_IJNSA_ILi2EEESB_SB_EEENS5_IJSB_NSA_ILi0EEESW_EEEEENS5_IJNS4_10UnderscoreESZ_SZ_EEEEENS4_13SM90_TMA_LOADENS4_14ComposedLayoutINS4_7SwizzleILi3ELi4ELi3EEENS4_18smem_ptr_flag_bitsILi16EEENST_INS5_IJNSA_ILi8EEESG_EEENS5_IJSG_SB_EEEEEEEvNS4_8identityES12_S1C_vS1D_EENS_8epilogue10collective6detail29Sm90TmaWarpSpecializedAdapterINS1G_15DefaultEpilogueISI_SJ_SJ_NS1F_6thread17LinearCombinationISI_Li1EffLNS1K_9ScaleType4KindE0ELNS_15FloatRoundStyleE2ESI_EENS1_15EpilogueDefaultEEEEEvvEEEEvNT_6ParamsE --------------------------
	.section	.nv.info._ZN7cutlass13device_kernelINS_4gemm6kernel13GemmUniversalIN4cute5tupleIJiiiiEEENS1_10collective13CollectiveMmaINS1_34MainloopSm90TmaGmmaWarpSpecializedILi5ENS5_IJNS4_1CILi1EEESB_SB_EEENS1_35KernelTmaWarpSpecializedCooperativeEEENS5_IJNSA_ILi128EEENSA_ILi64EEESF_EEENS_10bfloat16_tENS5_IJlSB_lEEESI_SJ_NS4_8TiledMMAINS4_8MMA_AtomIJNS4_4SM904GMMA27MMA_64x64x16_F32BF16BF16_SSILNSN_5MajorE0ELSP_0ELNSN_7ScaleInE1ELSQ_1EEEEEENS4_6LayoutINS5_IJNSA_ILi2EEESB_SB_EEENS5_IJSB_NSA_ILi0EEESW_EEEEENS5_IJNS4_10UnderscoreESZ_SZ_EEEEENS4_13SM90_TMA_LOADENS4_14ComposedLayoutINS4_7SwizzleILi3ELi4ELi3EEENS4_18smem_ptr_flag_bitsILi16EEENST_INS5_IJNSA_ILi8EEESG_EEENS5_IJSG_SB_EEEEEEEvNS4_8identityES12_S1C_vS1D_EENS_8epilogue10collective6detail29Sm90TmaWarpSpecializedAdapterINS1G_15DefaultEpilogueISI_SJ_SJ_NS1F_6thread17LinearCombinationISI_Li1EffLNS1K_9ScaleType4KindE0ELNS_15FloatRoundStyleE2ESI_EENS1_15EpilogueDefaultEEEEEvvEEEEvNT_6ParamsE,"",@"SHT_CUDA_INFO"
	.sectionflags	@""
	.align	4


	//----- nvinfo : EIATTR_CUDA_API_VERSION
	.align		4
        /*0000*/ 	.byte	0x04, 0x37
        /*0002*/ 	.short	(.L_21 - .L_20)
.L_20:
        /*0004*/ 	.word	0x00000082


	//----- nvinfo : EIATTR_KPARAM_INFO
	.align		4
.L_21:
        /*0008*/ 	.byte	0x04, 0x17
        /*000a*/ 	.short	(.L_23 - .L_22)
.L_22:
        /*000c*/ 	.word	0x00000000
        /*0010*/ 	.short	0x0000
        /*0012*/ 	.short	0x0070
        /*0014*/ 	.byte	0x00, 0xf0, 0x01, 0x10


	//----- nvinfo : EIATTR_SPARSE_MMA_MASK
	.align		4
.L_23:
        /*0018*/ 	.byte	0x03, 0x50
        /*001a*/ 	.short	0x0000


	//----- nvinfo : EIATTR_MAXREG_COUNT
	.align		4
        /*001c*/ 	.byte	0x03, 0x1b
        /*001e*/ 	.short	0x00a8


	//----- nvinfo : EIATTR_NUM_BARRIERS
	.align		4
        /*0020*/ 	.byte	0x02, 0x4c
        /*0022*/ 	.byte	0x01
	.zero		1


	//----- nvinfo : EIATTR_EXTERNS
	.align		4
        /*0024*/ 	.byte	0x04, 0x0f
        /*0026*/ 	.short	(.L_25 - .L_24)


	//   ....[0]....
	.align		4
.L_24:
        /*0028*/ 	.word	index@(__assertfail)


	//----- nvinfo : EIATTR_MERCURY_ISA_VERSION
	.align		4
.L_25:
        /*002c*/ 	.byte	0x03, 0x5f
        /*002e*/ 	.short	0x0101


	//----- nvinfo : EIATTR_INT_WARP_WIDE_INSTR_OFFSETS
	.align		4
        /*0030*/ 	.byte	0x04, 0x31
        /*0032*/ 	.short	(.L_27 - .L_26)


	//   ....[0]....
.L_26:
        /*0034*/ 	.word	0x00000410


	//   ....[1]....
        /*0038*/ 	.word	0x00000420


	//   ....[2]....
        /*003c*/ 	.word	0x000004e0


	//----- nvinfo : EIATTR_COOP_GROUP_MASK_REGIDS
	.align		4
.L_27:
        /*0040*/ 	.byte	0x04, 0x29
        /*0042*/ 	.short	(.L_29 - .L_28)


	//   ....[0]....
.L_28:
        /*0044*/ 	.word	0xffffffff


	//   ....[1]....
        /*0048*/ 	.word	0xffffffff


	//   ....[2]....
        /*004c*/ 	.word	0xffffffff


	//   ....[3]....
        /*0050*/ 	.word	0xffffffff


	//   ....[4]....
        /*0054*/ 	.word	0xffffffff


	//----- nvinfo : EIATTR_COOP_GROUP_INSTR_OFFSETS
	.align		4
.L_29:
        /*0058*/ 	.byte	0x04, 0x28
        /*005a*/ 	.short	(.L_31 - .L_30)


	//   ....[0]....
.L_30:
        /*005c*/ 	.word	0x00000060


	//   ....[1]....
        /*0060*/ 	.word	0x00000070


	//   ....[2]....
        /*0064*/ 	.word	0x00000130


	//   ....[3]....
        /*0068*/ 	.word	0x000002e0


	//   ....[4]....
        /*006c*/ 	.word	0x000011e0


	//----- nvinfo : EIATTR_REG_RECONFIG
	.align		4
.L_31:
        /*0070*/ 	.byte	0x01, 0x54
	.zero		2


	//----- nvinfo : EIATTR_SYSCALL_OFFSETS
	.align		4
        /*0074*/ 	.byte	0x04, 0x46
        /*0076*/ 	.short	(.L_33 - .L_32)


	//   ....[0]....
.L_32:
        /*0078*/ 	.word	0x000013d0


	//----- nvinfo : EIATTR_MBARRIER_INSTR_OFFSETS
	.align		4
.L_33:
        /*007c*/ 	.byte	0x04, 0x39
        /*007e*/ 	.short	(.L_35 - .L_34)


	//   ....[0]....
.L_34:
        /*0080*/ 	.word	0x00000230
        /*0084*/ 	.word	0x000000ff
        /*0088*/ 	.word	0x00000000
        /*008c*/ 	.short	0x0100
        /*008e*/ 	.byte	0x08
	.zero		1


	//   ....[1]....
        /*0090*/ 	.word	0x00000240
        /*0094*/ 	.word	0x000000ff
        /*0098*/ 	.word	0x00000028
        /*009c*/ 	.short	0x0100
        /*009e*/ 	.byte	0x08
	.zero		1


	//   ....[2]....
        /*00a0*/ 	.word	0x00000250
        /*00a4*/ 	.word	0x000000ff
        /*00a8*/ 	.word	0x00000008
        /*00ac*/ 	.short	0x0100
        /*00ae*/ 	.byte	0x08
	.zero		1


	//   ....[3]....
        /*00b0*/ 	.word	0x00000260
        /*00b4*/ 	.word	0x000000ff
        /*00b8*/ 	.word	0x00000030
        /*00bc*/ 	.short	0x0100
        /*00be*/ 	.byte	0x08
	.zero		1


	//   ....[4]....
        /*00c0*/ 	.word	0x00000270
        /*00c4*/ 	.word	0x000000ff
        /*00c8*/ 	.word	0x00000010
        /*00cc*/ 	.short	0x0100
        /*00ce*/ 	.byte	0x08
	.zero		1


	//   ....[5]....
        /*00d0*/ 	.word	0x00000280
        /*00d4*/ 	.word	0x000000ff
        /*00d8*/ 	.word	0x00000038
        /*00dc*/ 	.short	0x0100
        /*00de*/ 	.byte	0x08
	.zero		1


	//   ....[6]....
        /*00e0*/ 	.word	0x00000290
        /*00e4*/ 	.word	0x000000ff
        /*00e8*/ 	.word	0x00000018
        /*00ec*/ 	.short	0x0100
        /*00ee*/ 	.byte	0x08
	.zero		1


	//   ....[7]....
        /*00f0*/ 	.word	0x000002a0
        /*00f4*/ 	.word	0x000000ff
        /*00f8*/ 	.word	0x00000040
        /*00fc*/ 	.short	0x0100
        /*00fe*/ 	.byte	0x08
	.zero		1


	//   ....[8]....
        /*0100*/ 	.word	0x000002b0
        /*0104*/ 	.word	0x000000ff
        /*0108*/ 	.word	0x00000020
        /*010c*/ 	.short	0x0100
        /*010e*/ 	.byte	0x08
	.zero		1


	//   ....[9]....
        /*0110*/ 	.word	0x000002c0
        /*0114*/ 	.word	0x000000ff
        /*0118*/ 	.word	0x00000048
        /*011c*/ 	.short	0x0100
        /*011e*/ 	.byte	0x08
	.zero		1


	//   ....[10]....
        /*0120*/ 	.word	0x00000560
        /*0124*/ 	.word	0x000000ff
        /*0128*/ 	.word	0x00000060
        /*012c*/ 	.short	0x0100
        /*012e*/ 	.byte	0x08
	.zero		1


	//   ....[11]....
        /*0130*/ 	.word	0x000005e0
        /*0134*/ 	.word	0x000000ff
        /*0138*/ 	.word	0x00000068
        /*013c*/ 	.short	0x0100
        /*013e*/ 	.byte	0x08
	.zero		1


	//   ....[12]....
        /*0140*/ 	.word	0x00001450
        /*0144*/ 	.word	0x00000003
        /*0148*/ 	.word	0x00000000
        /*014c*/ 	.short	0x010a
        /*014e*/ 	.byte	0x3f
	.zero		1


	//   ....[13]....
        /*0150*/ 	.word	0x000014b0
        /*0154*/ 	.word	0x00000003
        /*0158*/ 	.word	0x00000000
        /*015c*/ 	.short	0x010a
        /*015e*/ 	.byte	0x3f
	.zero		1


	//   ....[14]....
        /*0160*/ 	.word	0x000019c0
        /*0164*/ 	.word	0x000000ff
        /*0168*/ 	.word	0x00000000
        /*016c*/ 	.short	0x010a
        /*016e*/ 	.byte	0x08
	.zero		1


	//   ....[15]....
        /*0170*/ 	.word	0x00001a00
        /*0174*/ 	.word	0x000000ff
        /*0178*/ 	.word	0x00000000
        /*017c*/ 	.short	0x010a
        /*017e*/ 	.byte	0x08
	.zero		1


	//   ....[16]....
        /*0180*/ 	.word	0x00001e20
        /*0184*/ 	.word	0x000000ff
        /*0188*/ 	.word	0x00000000
        /*018c*/ 	.short	0x0101
        /*018e*/ 	.byte	0x07
	.zero		1


	//   ....[17]....
        /*0190*/ 	.word	0x00002000
        /*0194*/ 	.word	0x000000ff
        /*0198*/ 	.word	0x00000000
        /*019c*/ 	.short	0x0101
        /*019e*/ 	.byte	0x06
	.zero		1


	//   ....[18]....
        /*01a0*/ 	.word	0x000053c0
        /*01a4*/ 	.word	0x0000000e
        /*01a8*/ 	.word	0x00000028
        /*01ac*/ 	.short	0x010a
        /*01ae*/ 	.byte	0x3f
	.zero		1


	//   ....[19]....
        /*01b0*/ 	.word	0x00005810
        /*01b4*/ 	.word	0x00000006
        /*01b8*/ 	.word	0x00000068
        /*01bc*/ 	.short	0x0101
        /*01be*/ 	.byte	0x3f
	.zero		1


	//   ....[20]....
        /*01c0*/ 	.word	0x00005f30
        /*01c4*/ 	.word	0x00000007
        /*01c8*/ 	.word	0x00000000
        /*01cc*/ 	.short	0x010a
        /*01ce*/ 	.byte	0x3f
	.zero		1


	//   ....[21]....
        /*01d0*/ 	.word	0x00005fb0
        /*01d4*/ 	.word	0x00000009
        /*01d8*/ 	.word	0x00000000
        /*01dc*/ 	.short	0x010a
        /*01de*/ 	.byte	0x3f
	.zero		1


	//   ....[22]....
        /*01e0*/ 	.word	0x00006040
        /*01e4*/ 	.word	0x00000006
        /*01e8*/ 	.word	0x00000000
        /*01ec*/ 	.short	0x010a
        /*01ee*/ 	.byte	0x3f
	.zero		1


	//   ....[23]....
        /*01f0*/ 	.word	0x000060d0
        /*01f4*/ 	.word	0x00000009
        /*01f8*/ 	.word	0x00000000
        /*01fc*/ 	.short	0x010a
        /*01fe*/ 	.byte	0x3f
	.zero		1


	//   ....[24]....
        /*0200*/ 	.word	0x00006160
        /*0204*/ 	.word	0x00000003
        /*0208*/ 	.word	0x00000000
        /*020c*/ 	.short	0x010a
        /*020e*/ 	.byte	0x3f
	.zero		1


	//   ....[25]....
        /*0210*/ 	.word	0x000061c0
        /*0214*/ 	.word	0x00000003
        /*0218*/ 	.word	0x00000000
        /*021c*/ 	.short	0x010a
        /*021e*/ 	.byte	0x3f
	.zero		1


	//   ....[26]....
        /*0220*/ 	.word	0x00006220
        /*0224*/ 	.word	0x00000004
        /*0228*/ 	.word	0x00000000
        /*022c*/ 	.short	0x010a
        /*022e*/ 	.byte	0x3f
	.zero		1


	//   ....[27]....
        /*0230*/ 	.word	0x000062f0
        /*0234*/ 	.word	0x0000000e
        /*0238*/ 	.word	0x00000028
        /*023c*/ 	.short	0x010a
        /*023e*/ 	.byte	0x3f
	.zero		1


	//   ....[28]....
        /*0240*/ 	.word	0x000063c0
        /*0244*/ 	.word	0x00000007
        /*0248*/ 	.word	0x00000000
        /*024c*/ 	.short	0x010a
        /*024e*/ 	.byte	0x3f
	.zero		1


	//   ....[29]....
        /*0250*/ 	.word	0x00006410
        /*0254*/ 	.word	0x00000009
        /*0258*/ 	.word	0x00000000
        /*025c*/ 	.short	0x010a
        /*025e*/ 	.byte	0x3f
	.zero		1


	//   ....[30]....
        /*0260*/ 	.word	0x00006460
        /*0264*/ 	.word	0x00000006
        /*0268*/ 	.word	0x00000000
        /*026c*/ 	.short	0x010a
        /*026e*/ 	.byte	0x3f
	.zero		1


	//   ....[31]....
        /*0270*/ 	.word	0x000064b0
        /*0274*/ 	.word	0x00000009
        /*0278*/ 	.word	0x00000000
        /*027c*/ 	.short	0x010a
        /*027e*/ 	.byte	0x3f
	.zero		1


	//----- nvinfo : EIATTR_NUM_MBARRIERS
	.align		4
.L_35:
        /*0280*/ 	.byte	0x03, 0x38
        /*0282*/ 	.short	0x000c


	//----- nvinfo : EIATTR_EXIT_INSTR_OFFSETS
	.align		4
        /*0284*/ 	.byte	0x04, 0x1c
        /*0286*/ 	.short	(.L_37 - .L_36)


	//   ....[0]....
.L_36:
        /*0288*/ 	.word	0x00000680


	//   ....[1]....
        /*028c*/ 	.word	0x00000f40


	//   ....[2]....
        /*0290*/ 	.word	0x00004aa0


	//   ....[3]....
        /*0294*/ 	.word	0x000050d0


	//   ....[4]....
        /*0298*/ 	.word	0x000061b0


	//----- nvinfo : EIATTR_MAX_THREADS
	.align		4
.L_37:
        /*029c*/ 	.byte	0x04, 0x05
        /*029e*/ 	.short	(.L_39 - .L_38)
.L_38:
        /*02a0*/ 	.word	0x00000180
        /*02a4*/ 	.word	0x00000001
        /*02a8*/ 	.word	0x00000001


	//----- nvinfo : EIATTR_CRS_STACK_SIZE
	.align		4
.L_39:
        /*02ac*/ 	.byte	0x04, 0x1e
        /*02ae*/ 	.short	(.L_41 - .L_40)
.L_40:
        /*02b0*/ 	.word	0x00000000


	//----- nvinfo : EIATTR_CBANK_PARAM_SIZE
	.align		4
.L_41:
        /*02b4*/ 	.byte	0x03, 0x19
        /*02b6*/ 	.short	0x0470


	//----- nvinfo : EIATTR_PARAM_CBANK
	.align		4
        /*02b8*/ 	.byte	0x04, 0x0a
        /*02ba*/ 	.short	(.L_43 - .L_42)
	.align		4
.L_42:
        /*02bc*/ 	.word	index@(.nv.constant0._ZN7cutlass13device_kernelINS_4gemm6kernel13GemmUniversalIN4cute5tupleIJiiiiEEENS1_10collective13CollectiveMmaINS1_34MainloopSm90TmaGmmaWarpSpecializedILi5ENS5_IJNS4_1CILi1EEESB_SB_EEENS1_35KernelTmaWarpSpecializedCooperativeEEENS5_IJNSA_ILi128EEENSA_ILi64EEESF_EEENS_10bfloat16_tENS5_IJlSB_lEEESI_SJ_NS4_8TiledMMAINS4_8MMA_AtomIJNS4_4SM904GMMA27MMA_64x64x16_F32BF16BF16_SSILNSN_5MajorE0ELSP_0ELNSN_7ScaleInE1ELSQ_1EEEEEENS4_6LayoutINS5_IJNSA_ILi2EEESB_SB_EEENS5_IJSB_NSA_ILi0EEESW_EEEEENS5_IJNS4_10UnderscoreESZ_SZ_EEEEENS4_13SM90_TMA_LOADENS4_14ComposedLayoutINS4_7SwizzleILi3ELi4ELi3EEENS4_18smem_ptr_flag_bitsILi16EEENST_INS5_IJNSA_ILi8EEESG_EEENS5_IJSG_SB_EEEEEEEvNS4_8identityES12_S1C_vS1D_EENS_8epilogue10collective6detail29Sm90TmaWarpSpecializedAdapterINS1G_15DefaultEpilogueISI_SJ_SJ_NS1F_6thread17LinearCombinationISI_Li1EffLNS1K_9ScaleType4KindE0ELNS_15FloatRoundStyleE2ESI_EENS1_15EpilogueDefaultEEEEEvvEEEEvNT_6ParamsE)
        /*02c0*/ 	.short	0x0210
        /*02c2*/ 	.short	0x0470


	//----- nvinfo : EIATTR_SW_WAR
	.align		4
.L_43:
        /*02c4*/ 	.byte	0x04, 0x36
        /*02c6*/ 	.short	(.L_45 - .L_44)
.L_44:
        /*02c8*/ 	.word	0x00000008
.L_45:


//--------------------- .nv.callgraph             --------------------------
	.section	.nv.callgraph,"",@"SHT_CUDA_CALLGRAPH"
	.align	4
	.sectionentsize	8
	.align		4
        /*0000*/ 	.word	0x00000000
	.align		4
        /*0004*/ 	.word	0xffffffff
	.align		4
        /*0008*/ 	.word	index@(_ZN7cutlass13device_kernelINS_4gemm6kernel13GemmUniversalIN4cute5tupleIJiiiiEEENS1_10collective13CollectiveMmaINS1_34MainloopSm90TmaGmmaWarpSpecializedILi5ENS5_IJNS4_1CILi1EEESB_SB_EEENS1_35KernelTmaWarpSpecializedCooperativeEEENS5_IJNSA_ILi128EEENSA_ILi64EEESF_EEENS_10bfloat16_tENS5_IJlSB_lEEESI_SJ_NS4_8TiledMMAINS4_8MMA_AtomIJNS4_4SM904GMMA27MMA_64x64x16_F32BF16BF16_SSILNSN_5MajorE0ELSP_0ELNSN_7ScaleInE1ELSQ_1EEEEEENS4_6LayoutINS5_IJNSA_ILi2EEESB_SB_EEENS5_IJSB_NSA_ILi0EEESW_EEEEENS5_IJNS4_10UnderscoreESZ_SZ_EEEEENS4_13SM90_TMA_LOADENS4_14ComposedLayoutINS4_7SwizzleILi3ELi4ELi3EEENS4_18smem_ptr_flag_bitsILi16EEENST_INS5_IJNSA_ILi8EEESG_EEENS5_IJSG_SB_EEEEEEEvNS4_8identityES12_S1C_vS1D_EENS_8epilogue10collective6detail29Sm90TmaWarpSpecializedAdapterINS1G_15DefaultEpilogueISI_SJ_SJ_NS1F_6thread17LinearCombinationISI_Li1EffLNS1K_9ScaleType4KindE0ELNS_15FloatRoundStyleE2ESI_EENS1_15EpilogueDefaultEEEEEvvEEEEvNT_6ParamsE)
	.align		4
        /*000c*/ 	.word	index@(__assertfail)
	.align		4
        /*0010*/ 	.word	0x00000000
	.align		4
        /*0014*/ 	.word	0xfffffffe
	.align		4
        /*0018*/ 	.word	0x00000000
	.align		4
        /*001c*/ 	.word	0xfffffffd
	.align		4
        /*0020*/ 	.word	0x00000000
	.align		4
        /*0024*/ 	.word	0xfffffffc


//--------------------- .nv.constant4             --------------------------
	.section	.nv.constant4,"a",@progbits
	.align	8
	.align		8
.nv.constant4:
        /*0000*/ 	.dword	__assertfail
	.align		8
        /*0008*/ 	.dword	__unnamed_1
	.align		8
        /*0010*/ 	.dword	_ZN39_INTERNAL_297ada42_4_k_cu_0b1486d3_31354cuda3std3__45__cpo5beginE
	.align		8
        /*0018*/ 	.dword	_ZN39_INTERNAL_297ada42_4_k_cu_0b1486d3_31354cuda3std3__45__cpo3endE
	.align		8
        /*0020*/ 	.dword	_ZN39_INTERNAL_297ada42_4_k_cu_0b1486d3_31354cuda3std3__45__cpo6cbeginE
	.align		8
        /*0028*/ 	.dword	_ZN39_INTERNAL_297ada42_4_k_cu_0b1486d3_31354cuda3std3__45__cpo4cendE
	.align		8
        /*0030*/ 	.dword	_ZN39_INTERNAL_297ada42_4_k_cu_0b1486d3_31354cuda3std3__441_GLOBAL__N__297ada42_4_k_cu_0b1486d3_31356ignoreE
	.align		8
        /*0038*/ 	.dword	_ZN39_INTERNAL_297ada42_4_k_cu_0b1486d3_31354cuda3std3__419piecewise_constructE
	.align		8
        /*0040*/ 	.dword	_ZN39_INTERNAL_297ada42_4_k_cu_0b1486d3_31354cuda3std3__48in_placeE
	.align		8
        /*0048*/ 	.dword	_ZN39_INTERNAL_297ada42_4_k_cu_0b1486d3_31354cuda3std6ranges3__45__cpo4swapE
	.align		8
        /*0050*/ 	.dword	_ZN39_INTERNAL_297ada42_4_k_cu_0b1486d3_31354cuda3std6ranges3__45__cpo9iter_moveE
	.align		8
        /*0058*/ 	.dword	_ZN39_INTERNAL_297ada42_4_k_cu_0b1486d3_31354cute7productE
	.align		8
        /*0060*/ 	.dword	_ZN39_INTERNAL_297ada42_4_k_cu_0b1486d3_31354cute1_E
	.align		8
        /*0068*/ 	.dword	$str$22
	.align		8
        /*0070*/ 	.dword	$str$23


//--------------------- .text._ZN7cutlass13device_kernelINS_4gemm6kernel13GemmUniversalIN4cute5tupleIJiiiiEEENS1_10collective13CollectiveMmaINS1_34MainloopSm90TmaGmmaWarpSpecializedILi5ENS5_IJNS4_1CILi1EEESB_SB_EEENS1_35KernelTmaWarpSpecializedCooperativeEEENS5_IJNSA_ILi128EEENSA_ILi64EEESF_EEENS_10bfloat16_tENS5_IJlSB_lEEESI_SJ_NS4_8TiledMMAINS4_8MMA_AtomIJNS4_4SM904GMMA27MMA_64x64x16_F32BF16BF16_SSILNSN_5MajorE0ELSP_0ELNSN_7ScaleInE1ELSQ_1EEEEEENS4_6LayoutINS5_IJNSA_ILi2EEESB_SB_EEENS5_IJSB_NSA_ILi0EEESW_EEEEENS5_IJNS4_10UnderscoreESZ_SZ_EEEEENS4_13SM90_TMA_LOADENS4_14ComposedLayoutINS4_7SwizzleILi3ELi4ELi3EEENS4_18smem_ptr_flag_bitsILi16EEENST_INS5_IJNSA_ILi8EEESG_EEENS5_IJSG_SB_EEEEEEEvNS4_8identityES12_S1C_vS1D_EENS_8epilogue10collective6detail29Sm90TmaWarpSpecializedAdapterINS1G_15DefaultEpilogueISI_SJ_SJ_NS1F_6thread17LinearCombinationISI_Li1EffLNS1K_9ScaleType4KindE0ELNS_15FloatRoundStyleE2ESI_EENS1_15EpilogueDefaultEEEEEvvEEEEvNT_6ParamsE --------------------------
	.section	.text._ZN7cutlass13device_kernelINS_4gemm6kernel13GemmUniversalIN4cute5tupleIJiiiiEEENS1_10collective13CollectiveMmaINS1_34MainloopSm90TmaGmmaWarpSpecializedILi5ENS5_IJNS4_1CILi1EEESB_SB_EEENS1_35KernelTmaWarpSpecializedCooperativeEEENS5_IJNSA_ILi128EEENSA_ILi64EEESF_EEENS_10bfloat16_tENS5_IJlSB_lEEESI_SJ_NS4_8TiledMMAINS4_8MMA_AtomIJNS4_4SM904GMMA27MMA_64x64x16_F32BF16BF16_SSILNSN_5MajorE0ELSP_0ELNSN_7ScaleInE1ELSQ_1EEEEEENS4_6LayoutINS5_IJNSA_ILi2EEESB_SB_EEENS5_IJSB_NSA_ILi0EEESW_EEEEENS5_IJNS4_10UnderscoreESZ_SZ_EEEEENS4_13SM90_TMA_LOADENS4_14ComposedLayoutINS4_7SwizzleILi3ELi4ELi3EEENS4_18smem_ptr_flag_bitsILi16EEENST_INS5_IJNSA_ILi8EEESG_EEENS5_IJSG_SB_EEEEEEEvNS4_8identityES12_S1C_vS1D_EENS_8epilogue10collective6detail29Sm90TmaWarpSpecializedAdapterINS1G_15DefaultEpilogueISI_SJ_SJ_NS1F_6thread17LinearCombinationISI_Li1EffLNS1K_9ScaleType4KindE0ELNS_15FloatRoundStyleE2ESI_EENS1_15EpilogueDefaultEEEEEvvEEEEvNT_6ParamsE,"ax",@progbits
	.align	128
.text._ZN7cutlass13device_kernelINS_4gemm6kernel13GemmUniversalIN4cute5tupleIJiiiiEEENS1_10collective13CollectiveMmaINS1_34MainloopSm90TmaGmmaWarpSpecializedILi5ENS5_IJNS4_1CILi1EEESB_SB_EEENS1_35KernelTmaWarpSpecializedCooperativeEEENS5_IJNSA_ILi128EEENSA_ILi64EEESF_EEENS_10bfloat16_tENS5_IJlSB_lEEESI_SJ_NS4_8TiledMMAINS4_8MMA_AtomIJNS4_4SM904GMMA27MMA_64x64x16_F32BF16BF16_SSILNSN_5MajorE0ELSP_0ELNSN_7ScaleInE1ELSQ_1EEEEEENS4_6LayoutINS5_IJNSA_ILi2EEESB_SB_EEENS5_IJSB_NSA_ILi0EEESW_EEEEENS5_IJNS4_10UnderscoreESZ_SZ_EEEEENS4_13SM90_TMA_LOADENS4_14ComposedLayoutINS4_7SwizzleILi3ELi4ELi3EEENS4_18smem_ptr_flag_bitsILi16EEENST_INS5_IJNSA_ILi8EEESG_EEENS5_IJSG_SB_EEEEEEEvNS4_8identityES12_S1C_vS1D_EENS_8epilogue10collective6detail29Sm90TmaWarpSpecializedAdapterINS1G_15DefaultEpilogueISI_SJ_SJ_NS1F_6thread17LinearCombinationISI_Li1EffLNS1K_9ScaleType4KindE0ELNS_15FloatRoundStyleE2ESI_EENS1_15EpilogueDefaultEEEEEvvEEEEvNT_6ParamsE:
        .type           _ZN7cutlass13device_kernelINS_4gemm6kernel13GemmUniversalIN4cute5tupleIJiiiiEEENS1_10collective13CollectiveMmaINS1_34MainloopSm90TmaGmmaWarpSpecializedILi5ENS5_IJNS4_1CILi1EEESB_SB_EEENS1_35KernelTmaWarpSpecializedCooperativeEEENS5_IJNSA_ILi128EEENSA_ILi64EEESF_EEENS_10bfloat16_tENS5_IJlSB_lEEESI_SJ_NS4_8TiledMMAINS4_8MMA_AtomIJNS4_4SM904GMMA27MMA_64x64x16_F32BF16BF16_SSILNSN_5MajorE0ELSP_0ELNSN_7ScaleInE1ELSQ_1EEEEEENS4_6LayoutINS5_IJNSA_ILi2EEESB_SB_EEENS5_IJSB_NSA_ILi0EEESW_EEEEENS5_IJNS4_10UnderscoreESZ_SZ_EEEEENS4_13SM90_TMA_LOADENS4_14ComposedLayoutINS4_7SwizzleILi3ELi4ELi3EEENS4_18smem_ptr_flag_bitsILi16EEENST_INS5_IJNSA_ILi8EEESG_EEENS5_IJSG_SB_EEEEEEEvNS4_8identityES12_S1C_vS1D_EENS_8epilogue10collective6detail29Sm90TmaWarpSpecializedAdapterINS1G_15DefaultEpilogueISI_SJ_SJ_NS1F_6thread17LinearCombinationISI_Li1EffLNS1K_9ScaleType4KindE0ELNS_15FloatRoundStyleE2ESI_EENS1_15EpilogueDefaultEEEEEvvEEEEvNT_6ParamsE,@function
        .size           _ZN7cutlass13device_kernelINS_4gemm6kernel13GemmUniversalIN4cute5tupleIJiiiiEEENS1_10collective13CollectiveMmaINS1_34MainloopSm90TmaGmmaWarpSpecializedILi5ENS5_IJNS4_1CILi1EEESB_SB_EEENS1_35KernelTmaWarpSpecializedCooperativeEEENS5_IJNSA_ILi128EEENSA_ILi64EEESF_EEENS_10bfloat16_tENS5_IJlSB_lEEESI_SJ_NS4_8TiledMMAINS4_8MMA_AtomIJNS4_4SM904GMMA27MMA_64x64x16_F32BF16BF16_SSILNSN_5MajorE0ELSP_0ELNSN_7ScaleInE1ELSQ_1EEEEEENS4_6LayoutINS5_IJNSA_ILi2EEESB_SB_EEENS5_IJSB_NSA_ILi0EEESW_EEEEENS5_IJNS4_10UnderscoreESZ_SZ_EEEEENS4_13SM90_TMA_LOADENS4_14ComposedLayoutINS4_7SwizzleILi3ELi4ELi3EEENS4_18smem_ptr_flag_bitsILi16EEENST_INS5_IJNSA_ILi8EEESG_EEENS5_IJSG_SB_EEEEEEEvNS4_8identityES12_S1C_vS1D_EENS_8epilogue10collective6detail29Sm90TmaWarpSpecializedAdapterINS1G_15DefaultEpilogueISI_SJ_SJ_NS1F_6thread17LinearCombinationISI_Li1EffLNS1K_9ScaleType4KindE0ELNS_15FloatRoundStyleE2ESI_EENS1_15EpilogueDefaultEEEEEvvEEEEvNT_6ParamsE,(.L_x_132 - _ZN7cutlass13device_kernelINS_4gemm6kernel13GemmUniversalIN4cute5tupleIJiiiiEEENS1_10collective13CollectiveMmaINS1_34MainloopSm90TmaGmmaWarpSpecializedILi5ENS5_IJNS4_1CILi1EEESB_SB_EEENS1_35KernelTmaWarpSpecializedCooperativeEEENS5_IJNSA_ILi128EEENSA_ILi64EEESF_EEENS_10bfloat16_tENS5_IJlSB_lEEESI_SJ_NS4_8TiledMMAINS4_8MMA_AtomIJNS4_4SM904GMMA27MMA_64x64x16_F32BF16BF16_SSILNSN_5MajorE0ELSP_0ELNSN_7ScaleInE1ELSQ_1EEEEEENS4_6LayoutINS5_IJNSA_ILi2EEESB_SB_EEENS5_IJSB_NSA_ILi0EEESW_EEEEENS5_IJNS4_10UnderscoreESZ_SZ_EEEEENS4_13SM90_TMA_LOADENS4_14ComposedLayoutINS4_7SwizzleILi3ELi4ELi3EEENS4_18smem_ptr_flag_bitsILi16EEENST_INS5_IJNSA_ILi8EEESG_EEENS5_IJSG_SB_EEEEEEEvNS4_8identityES12_S1C_vS1D_EENS_8epilogue10collective6detail29Sm90TmaWarpSpecializedAdapterINS1G_15DefaultEpilogueISI_SJ_SJ_NS1F_6thread17LinearCombinationISI_Li1EffLNS1K_9ScaleType4KindE0ELNS_15FloatRoundStyleE2ESI_EENS1_15EpilogueDefaultEEEEEvvEEEEvNT_6ParamsE)
        .other          _ZN7cutlass13device_kernelINS_4gemm6kernel13GemmUniversalIN4cute5tupleIJiiiiEEENS1_10collective13CollectiveMmaINS1_34MainloopSm90TmaGmmaWarpSpecializedILi5ENS5_IJNS4_1CILi1EEESB_SB_EEENS1_35KernelTmaWarpSpecializedCooperativeEEENS5_IJNSA_ILi128EEENSA_ILi64EEESF_EEENS_10bfloat16_tENS5_IJlSB_lEEESI_SJ_NS4_8TiledMMAINS4_8MMA_AtomIJNS4_4SM904GMMA27MMA_64x64x16_F32BF16BF16_SSILNSN_5MajorE0ELSP_0ELNSN_7ScaleInE1ELSQ_1EEEEEENS4_6LayoutINS5_IJNSA_ILi2EEESB_SB_EEENS5_IJSB_NSA_ILi0EEESW_EEEEENS5_IJNS4_10UnderscoreESZ_SZ_EEEEENS4_13SM90_TMA_LOADENS4_14ComposedLayoutINS4_7SwizzleILi3ELi4ELi3EEENS4_18smem_ptr_flag_bitsILi16EEENST_INS5_IJNSA_ILi8EEESG_EEENS5_IJSG_SB_EEEEEEEvNS4_8identityES12_S1C_vS1D_EENS_8epilogue10collective6detail29Sm90TmaWarpSpecializedAdapterINS1G_15DefaultEpilogueISI_SJ_SJ_NS1F_6thread17LinearCombinationISI_Li1EffLNS1K_9ScaleType4KindE0ELNS_15FloatRoundStyleE2ESI_EENS1_15EpilogueDefaultEEEEEvvEEEEvNT_6ParamsE,@"STO_CUDA_ENTRY STV_DEFAULT"
_ZN7cutlass13device_kernelINS_4gemm6kernel13GemmUniversalIN4cute5tupleIJiiiiEEENS1_10collective13CollectiveMmaINS1_34MainloopSm90TmaGmmaWarpSpecializedILi5ENS5_IJNS4_1CILi1EEESB_SB_EEENS1_35KernelTmaWarpSpecializedCooperativeEEENS5_IJNSA_ILi128EEENSA_ILi64EEESF_EEENS_10bfloat16_tENS5_IJlSB_lEEESI_SJ_NS4_8TiledMMAINS4_8MMA_AtomIJNS4_4SM904GMMA27MMA_64x64x16_F32BF16BF16_SSILNSN_5MajorE0ELSP_0ELNSN_7ScaleInE1ELSQ_1EEEEEENS4_6LayoutINS5_IJNSA_ILi2EEESB_SB_EEENS5_IJSB_NSA_ILi0EEESW_EEEEENS5_IJNS4_10UnderscoreESZ_SZ_EEEEENS4_13SM90_TMA_LOADENS4_14ComposedLayoutINS4_7SwizzleILi3ELi4ELi3EEENS4_18smem_ptr_flag_bitsILi16EEENST_INS5_IJNSA_ILi8EEESG_EEENS5_IJSG_SB_EEEEEEEvNS4_8identityES12_S1C_vS1D_EENS_8epilogue10collective6detail29Sm90TmaWarpSpecializedAdapterINS1G_15DefaultEpilogueISI_SJ_SJ_NS1F_6thread17LinearCombinationISI_Li1EffLNS1K_9ScaleType4KindE0ELNS_15FloatRoundStyleE2ESI_EENS1_15EpilogueDefaultEEEEEvvEEEEvNT_6ParamsE:
[----:B------:R-:W0:Y:S01]  /*0000*/  LDC R1, c[0x0][0x28] ;  /* 0x00000a00ff017b82 */ /* 0x000e220000000800 */
[----:B------:R-:W1:Y:S01]  /*0010*/  S2R R3, SR_TID.X ;  /* 0x0000000000037919 */ /* 0x000e620000002100 */
[----:B------:R-:W-:Y:S01]  /*0020*/  ELECT P0, URZ, PT ;  /* 0x00000000003f782f */ /* 0x000fe20003800000 */
[----:B------:R-:W-:Y:S01]  /*0030*/  BSSY B0, `(.L_x_0) ;  /* 0x000000f000007945 */ /* 0x000fe20003800000 */
[--C-:B-1----:R-:W-:Y:S02]  /*0040*/  SHF.R.U32.HI R0, RZ, 0x5, R3.reuse ;  /* 0x00000005ff007819 */ /* 0x102fe40000011603 */
[----:B------:R-:W-:-:S03]  /*0050*/  SHF.R.U32.HI R14, RZ, 0x7, R3 ;  /* 0x00000007ff0e7819 */ /* 0x000fc60000011603 */
[----:B------:R-:W1:Y:S04]  /*0060*/  SHFL.IDX PT, R4, R0, RZ, 0x1f ;  /* 0x00001fff00047589 */ /* 0x000e6800000e0000 */
[----:B------:R2:W3:Y:S01]  /*0070*/  SHFL.IDX PT, R10, R14, RZ, 0x1f ;  /* 0x00001fff0e0a7589 */ /* 0x0004e200000e0000 */
[----:B-1----:R-:W-:-:S13]  /*0080*/  ISETP.NE.OR P0, PT, R4, RZ, !P0 ;  /* 0x000000ff0400720c */ /* 0x002fda0004705670 */
[----:B0-23--:R-:W-:Y:S05]  /*0090*/  @P0 BRA `(.L_x_1) ;  /* 0x0000000000200947 */ /* 0x00dfea0003800000 */
[----:B------:R-:W-:Y:S02]  /*00a0*/  ULDC.64 UR4, c[0x0][0x198] ;  /* 0x0000660000047ab9 */ /* 0x000fe40000000a00 */
[----:B------:R-:W-:Y:S02]  /*00b0*/  UIADD3 UR6, UP0, UR4, 0xf0, URZ ;  /* 0x000000f004067890 */ /* 0x000fe4000ff1e03f */
[----:B------:R-:W-:Y:S02]  /*00c0*/  UIADD3 UR4, UP1, UR4, 0x1f0, URZ ;  /* 0x000001f004047890 */ /* 0x000fe4000ff3e03f */
[----:B------:R-:W-:Y:S02]  /*00d0*/  UIADD3.X UR7, URZ, UR5, URZ, UP0, !UPT ;  /* 0x000000053f077290 */ /* 0x000fe400087fe43f */
[----:B------:R-:W-:-:S07]  /*00e0*/  UIADD3.X UR5, URZ, UR5, URZ, UP1, !UPT ;  /* 0x000000053f057290 */ /* 0x000fce0008ffe43f */
[----:B------:R0:W-:Y:S02]  /*00f0*/  UTMACCTL.PF [UR6] ;  /* 0x00000000060079b9 */ /* 0x0001e40008040000 */
[----:B------:R0:W-:Y:S02]  /*0100*/  UTMACCTL.PF [UR4] ;  /* 0x00000000040079b9 */ /* 0x0001e40008040000 */
[----:B0-----:R-:W-:Y:S01]  /*0110*/  NOP ;  /* 0x0000000000007918 */ /* 0x001fe20000000000 */
.L_x_1:
[----:B------:R-:W-:Y:S05]  /*0120*/  BSYNC B0 ;  /* 0x0000000000007941 */ /* 0x000fea0003800000 */
.L_x_0:
[----:B------:R-:W0:Y:S02]  /*0130*/  SHFL.IDX PT, R2, R0, RZ, 0x1f ;  /* 0x00001fff00027589 */ /* 0x000e2400000e0000 */
[----:B0-----:R-:W-:-:S13]  /*0140*/  ISETP.NE.AND P0, PT, R2, RZ, PT ;  /* 0x000000ff0200720c */ /* 0x001fda0003f05270 */
[----:B------:R-:W-:Y:S05]  /*0150*/  @P0 BRA `(.L_x_2) ;  /* 0x0000000000600947 */ /* 0x000fea0003800000 */
[----:B------:R-:W0:Y:S01]  /*0160*/  S2UR UR8, SR_CgaCtaId ;  /* 0x00000000000879c3 */ /* 0x000e220000008800 */
[----:B------:R-:W-:Y:S01]  /*0170*/  UMOV UR4, 0x400 ;  /* 0x0000040000047882 */ /* 0x000fe20000000000 */
[----:B------:R-:W-:Y:S01]  /*0180*/  UMOV UR5, 0x1 ;  /* 0x0000000100057882 */ /* 0x000fe20000000000 */
[----:B------:R-:W-:Y:S01]  /*0190*/  UMOV UR6, 0x100 ;  /* 0x0000010000067882 */ /* 0x000fe20000000000 */
[----:B------:R-:W-:Y:S01]  /*01a0*/  ELECT P0, URZ, PT ;  /* 0x00000000003f782f */ /* 0x000fe20003800000 */
[----:B------:R-:W-:-:S04]  /*01b0*/  UIADD3 UR6, -UR6, 0x100000, URZ ;  /* 0x0010000006067890 */ /* 0x000fc8000fffe13f */
[----:B------:R-:W-:Y:S02]  /*01c0*/  USHF.L.U32 UR7, UR6, 0xb, URZ ;  /* 0x0000000b06077899 */ /* 0x000fe4000800063f */
[----:B------:R-:W-:Y:S02]  /*01d0*/  USHF.L.U32 UR6, UR6, 0x1, URZ ;  /* 0x0000000106067899 */ /* 0x000fe4000800063f */
[----:B0-----:R-:W-:Y:S02]  /*01e0*/  ULEA UR8, UR8, UR4, 0x18 ;  /* 0x0000000408087291 */ /* 0x001fe4000f8ec03f */
[----:B------:R-:W-:-:S04]  /*01f0*/  UIADD3 UR4, -UR5, 0x100000, URZ ;  /* 0x0010000005047890 */ /* 0x000fc8000fffe13f */
[----:B------:R-:W-:Y:S02]  /*0200*/  USHF.L.U32 UR5, UR4, 0xb, URZ ;  /* 0x0000000b04057899 */ /* 0x000fe4000800063f */
[----:B------:R-:W-:Y:S01]  /*0210*/  USHF.L.U32 UR4, UR4, 0x1, URZ ;  /* 0x0000000104047899 */ /* 0x000fe2000800063f */
[----:B------:R-:W0:Y:S11]  /*0220*/  FENCE.VIEW.ASYNC.S ;  /* 0x00000000000073c6 */ /* 0x000e360000000000 */
[----:B0-----:R0:W1:Y:S01]  /*0230*/  SYNCS.EXCH.64 URZ, [UR8], UR4 ;  /* 0x00000004083f75b2 */ /* 0x0010620008000100 */
[----:B------:R0:W2:Y:S01]  /*0240*/  SYNCS.EXCH.64 URZ, [UR8+0x28], UR6 ;  /* 0x00002806083f75b2 */ /* 0x0000a20008000100 */
[----:B------:R0:W3:Y:S01]  /*0250*/  SYNCS.EXCH.64 URZ, [UR8+0x8], UR4 ;  /* 0x00000804083f75b2 */ /* 0x0000e20008000100 */
[----:B------:R0:W4:Y:S01]  /*0260*/  SYNCS.EXCH.64 URZ, [UR8+0x30], UR6 ;  /* 0x00003006083f75b2 */ /* 0x0001220008000100 */
[----:B------:R0:W0:Y:S01]  /*0270*/  SYNCS.EXCH.64 URZ, [UR8+0x10], UR4 ;  /* 0x00001004083f75b2 */ /* 0x0000220008000100 */
[----:B------:R0:W0:Y:S01]  /*0280*/  SYNCS.EXCH.64 URZ, [UR8+0x38], UR6 ;  /* 0x00003806083f75b2 */ /* 0x0000220008000100 */
[----:B------:R0:W0:Y:S01]  /*0290*/  SYNCS.EXCH.64 URZ, [UR8+0x18], UR4 ;  /* 0x00001804083f75b2 */ /* 0x0000220008000100 */
[----:B------:R0:W0:Y:S01]  /*02a0*/  SYNCS.EXCH.64 URZ, [UR8+0x40], UR6 ;  /* 0x00004006083f75b2 */ /* 0x0000220008000100 */
[----:B------:R0:W0:Y:S01]  /*02b0*/  SYNCS.EXCH.64 URZ, [UR8+0x20], UR4 ;  /* 0x00002004083f75b2 */ /* 0x0000220008000100 */
[----:B------:R0:W0:Y:S01]  /*02c0*/  SYNCS.EXCH.64 URZ, [UR8+0x48], UR6 ;  /* 0x00004806083f75b2 */ /* 0x0000220008000100 */
[----:B------:R-:W-:Y:S01]  /*02d0*/  NOP ;  /* 0x0000000000007918 */ /* 0x000fe20000000000 */
.L_x_2:
[----:B------:R-:W5:Y:S01]  /*02e0*/  SHFL.IDX PT, R0, R0, RZ, 0x1f ;  /* 0x00001fff00007589 */ /* 0x000f6200000e0000 */
[----:B------:R-:W-:Y:S01]  /*02f0*/  ELECT P0, URZ, PT ;  /* 0x00000000003f782f */ /* 0x000fe20003800000 */
[----:B------:R-:W1:Y:S01]  /*0300*/  LDC R2, c[0x0][0x65c] ;  /* 0x00019700ff027b82 */ /* 0x000e620000000800 */
[----:B------:R-:W-:Y:S01]  /*0310*/  SHF.R.S32.HI R7, RZ, 0x1f, R4 ;  /* 0x0000001fff077819 */ /* 0x000fe20000011404 */
[----:B------:R-:W2:Y:S01]  /*0320*/  S2R R5, SR_CTAID.Y ;  /* 0x0000000000057919 */ /* 0x000ea20000002600 */
[----:B0-----:R-:W-:Y:S01]  /*0330*/  UMOV UR4, 0x20 ;  /* 0x0000002000047882 */ /* 0x001fe20000000000 */
[----:B------:R-:W-:Y:S01]  /*0340*/  NOP ;  /* 0x0000000000007918 */ /* 0x000fe20000000000 */
[----:B------:R-:W-:Y:S01]  /*0350*/  LEA.HI R7, R7, R4, RZ, 0x2 ;  /* 0x0000000407077211 */ /* 0x000fe200078f10ff */
[----:B------:R-:W0:Y:S01]  /*0360*/  S2R R6, SR_CTAID.X ;  /* 0x0000000000067919 */ /* 0x000e220000002500 */
[----:B------:R-:W-:Y:S01]  /*0370*/  ISETP.NE.AND P2, PT, R10, RZ, PT ;  /* 0x000000ff0a00720c */ /* 0x000fe20003f45270 */
[----:B------:R-:W-:Y:S01]  /*0380*/  NOP ;  /* 0x0000000000007918 */ /* 0x000fe20000000000 */
[----:B------:R-:W-:-:S02]  /*0390*/  LOP3.LUT R7, R7, 0xfffffffc, RZ, 0xc0, !PT ;  /* 0xfffffffc07077812 */ /* 0x000fc400078ec0ff */
[----:B-----5:R-:W-:Y:S02]  /*03a0*/  ISETP.NE.OR P0, PT, R0, RZ, !P0 ;  /* 0x000000ff0000720c */ /* 0x020fe40004705670 */
[----:B-1----:R-:W-:-:S04]  /*03b0*/  ISETP.NE.AND P3, PT, R2, 0x1, PT ;  /* 0x000000010200780c */ /* 0x002fc80003f65270 */
[----:B------:R-:W-:Y:S01]  /*03c0*/  P2R R0, PR, RZ, 0x8 ;  /* 0x00000008ff007803 */ /* 0x000fe20000000000 */
[----:B------:R-:W-:Y:S01]  /*03d0*/  IMAD.IADD R0, R4, 0x1, -R7 ;  /* 0x0000000104007824 */ /* 0x000fe200078e0a07 */
[----:B------:R-:W-:Y:S01]  /*03e0*/  LOP3.LUT R4, R3, 0x7f, RZ, 0xc0, !PT ;  /* 0x0000007f03047812 */ /* 0x000fe200078ec0ff */
[----:B------:R-:W-:-:S03]  /*03f0*/  IMAD.MOV.U32 R7, RZ, RZ, RZ ;  /* 0x000000ffff077224 */ /* 0x000fc600078e00ff */
[----:B------:R-:W-:Y:S01]  /*0400*/  ISETP.NE.AND P1, PT, R0, 0x3, PT ;  /* 0x000000030000780c */ /* 0x000fe20003f25270 */
[----:B------:R-:W-:Y:S01]  /*0410*/  VOTEU.ALL UP0, P0 ;  /* 0x00000000003f7886 */ /* 0x000fe20000000000 */
[----:B------:R-:W-:Y:S01]  /*0420*/  VOTEU.ALL UP1, P0 ;  /* 0x00000000003f7886 */ /* 0x000fe20000020000 */
[----:B------:R-:W0:Y:S01]  /*0430*/  @P3 LDC R17, c[0x0][0x10] ;  /* 0x00000400ff113b82 */ /* 0x000e220000000800 */
[----:B--2---:R-:W-:Y:S02]  /*0440*/  @P3 IMAD.MOV.U32 R8, RZ, RZ, R5 ;  /* 0x000000ffff083224 */ /* 0x004fe400078e0005 */
[----:B------:R-:W-:Y:S01]  /*0450*/  @!UP0 UMOV UR6, 0x400 ;  /* 0x0000040000068882 */ /* 0x000fe20000000000 */
[----:B------:R-:W-:-:S04]  /*0460*/  @!UP0 UIADD3 UR4, -UR4, 0x100000, URZ ;  /* 0x0010000004048890 */ /* 0x000fc8000fffe13f */
[----:B------:R-:W-:Y:S02]  /*0470*/  @!UP0 USHF.L.U32 UR5, UR4, 0xb, URZ ;  /* 0x0000000b04058899 */ /* 0x000fe4000800063f */
[----:B------:R-:W-:Y:S01]  /*0480*/  @!UP0 USHF.L.U32 UR4, UR4, 0x1, URZ ;  /* 0x0000000104048899 */ /* 0x000fe2000800063f */
[----:B------:R-:W-:Y:S01]  /*0490*/  @P3 IMAD.MOV.U32 R9, RZ, RZ, RZ ;  /* 0x000000ffff093224 */ /* 0x000fe200078e00ff */
[----:B------:R-:W1:Y:S08]  /*04a0*/  @!UP0 S2UR UR7, SR_CgaCtaId ;  /* 0x00000000000789c3 */ /* 0x000e700000008800 */
[----:B------:R-:W2:Y:S01]  /*04b0*/  @!P3 LDC R11, c[0x0][0xc] ;  /* 0x00000300ff0bbb82 */ /* 0x000ea20000000800 */
[----:B0-----:R-:W-:Y:S01]  /*04c0*/  @P3 IMAD.WIDE.U32 R16, R6, R17, R8 ;  /* 0x0000001106103225 */ /* 0x001fe200078e0008 */
[----:B-1----:R-:W-:Y:S01]  /*04d0*/  @!UP0 ULEA UR8, UR7, UR6, 0x18 ;  /* 0x0000000607088291 */ /* 0x002fe2000f8ec03f */
[----:B------:R-:W-:-:S02]  /*04e0*/  VOTEU.ALL UP0, P0 ;  /* 0x00000000003f7886 */ /* 0x000fc40000000000 */
[----:B------:R-:W-:Y:S01]  /*04f0*/  ULDC UR6, c[0x0][0xc] ;  /* 0x0000030000067ab9 */ /* 0x000fe20000000800 */
[----:B------:R-:W-:Y:S01]  /*0500*/  ISETP.EQ.OR P0, PT, R0, RZ, !P1 ;  /* 0x000000ff0000720c */ /* 0x000fe20004f02670 */
[----:B------:R-:W-:-:S03]  /*0510*/  ULDC UR7, c[0x0][0x10] ;  /* 0x0000040000077ab9 */ /* 0x000fc60000000800 */
[C---:B------:R-:W-:Y:S01]  /*0520*/  ISETP.EQ.AND P0, PT, R10.reuse, RZ, P0 ;  /* 0x000000ff0a00720c */ /* 0x040fe20000702270 */
[----:B------:R-:W-:Y:S02]  /*0530*/  VIADD R10, R10, 0xffffffff ;  /* 0xffffffff0a0a7836 */ /* 0x000fe40000000000 */
[----:B--2---:R-:W-:Y:S01]  /*0540*/  @!P3 IMAD.WIDE.U32 R8, R11, R5, R6 ;  /* 0x000000050b08b225 */ /* 0x004fe200078e0006 */
[----:B------:R-:W0:Y:S02]  /*0550*/  FENCE.VIEW.ASYNC.S ;  /* 0x00000000000073c6 */ /* 0x000e240000000000 */
[----:B0-----:R-:W3:Y:S01]  /*0560*/  @!UP0 SYNCS.EXCH.64 URZ, [UR8+0x60], UR4 ;  /* 0x00006004083f85b2 */ /* 0x001ee20008000100 */
[----:B------:R-:W-:Y:S01]  /*0570*/  SEL R18, RZ, 0x1, !P0 ;  /* 0x00000001ff127807 */ /* 0x000fe20004000000 */
[----:B------:R-:W-:Y:S01]  /*0580*/  @P3 IMAD.MOV.U32 R11, RZ, RZ, RZ ;  /* 0x000000ffff0b3224 */ /* 0x000fe200078e00ff */
[----:B------:R-:W-:Y:S01]  /*0590*/  ISETP.GE.U32.AND P1, PT, R10, 0x2, PT ;  /* 0x000000020a00780c */ /* 0x000fe20003f26070 */
[----:B------:R-:W-:-:S02]  /*05a0*/  @!P3 IMAD.MOV.U32 R16, RZ, RZ, R8 ;  /* 0x000000ffff10b224 */ /* 0x000fc400078e0008 */
[----:B------:R-:W-:Y:S01]  /*05b0*/  @P3 IMAD.IADD R17, R17, 0x1, R11 ;  /* 0x0000000111113824 */ /* 0x000fe200078e020b */
[----:B------:R-:W-:Y:S01]  /*05c0*/  SEL R18, R18, 0x2, P1 ;  /* 0x0000000212127807 */ /* 0x000fe20000800000 */
[----:B------:R-:W-:Y:S01]  /*05d0*/  @!P3 IMAD.MOV.U32 R17, RZ, RZ, R9 ;  /* 0x000000ffff11b224 */ /* 0x000fe200078e0009 */
[----:B------:R0:W3:Y:S01]  /*05e0*/  @!UP1 SYNCS.EXCH.64 URZ, [UR8+0x68], UR4 ;  /* 0x00006804083f95b2 */ /* 0x0000e20008000100 */
[----:B------:R-:W-:Y:S01]  /*05f0*/  NOP ;  /* 0x0000000000007918 */ /* 0x000fe20000000000 */
[----:B0-----:R-:W-:-:S03]  /*0600*/  UIMAD.WIDE.U32 UR4, UR6, UR7, URZ ;  /* 0x00000007060472a5 */ /* 0x001fc6000f8e003f */
[----:B------:R-:W-:Y:S02]  /*0610*/  ULDC UR6, c[0x0][0x14] ;  /* 0x0000050000067ab9 */ /* 0x000fe40000000800 */
[----:B------:R-:W-:Y:S02]  /*0620*/  UIMAD.WIDE.U32 UR38, UR4, UR6, URZ ;  /* 0x00000006042672a5 */ /* 0x000fe4000f8e003f */
[----:B------:R-:W-:-:S04]  /*0630*/  UIMAD UR41, UR5, UR6, URZ ;  /* 0x00000006052972a4 */ /* 0x000fc8000f8e023f */
[----:B------:R-:W-:Y:S01]  /*0640*/  UIADD3 UR41, UR39, UR41, URZ ;  /* 0x0000002927297290 */ /* 0x000fe2000fffe03f */
[----:B---34-:R-:W-:Y:S06]  /*0650*/  BAR.SYNC.DEFER_BLOCKING 0x0 ;  /* 0x0000000000007b1d */ /* 0x018fec0000010000 */
[----:B------:R-:W-:Y:S05]  /*0660*/  @!P2 BRA `(.L_x_3) ;  /* 0x000000440010a947 */ /* 0x000fea0003800000 */
[----:B------:R-:W-:-:S13]  /*0670*/  ISETP.GT.U32.AND P0, PT, R10, 0x1, PT ;  /* 0x000000010a00780c */ /* 0x000fda0003f04070 */
[----:B------:R-:W-:Y:S05]  /*0680*/  @P0 EXIT ;  /* 0x000000000000094d */ /* 0x000fea0003800000 */
[----:B------:R-:W-:Y:S01]  /*0690*/  ULDC.64 UR4, c[0x0][0x650] ;  /* 0x0001940000047ab9 */ /* 0x000fe20000000a00 */
[----:B------:R-:W-:Y:S01]  /*06a0*/  PRMT R0, RZ, 0x7610, R0 ;  /* 0x00007610ff007816 */ /* 0x000fe20000000000 */
[----:B------:R-:W-:Y:S01]  /*06b0*/  IMAD.MOV.U32 R69, RZ, RZ, -0x1 ;  /* 0xffffffffff457424 */ /* 0x000fe200078e00ff */
[----:B------:R-:W-:Y:S01]  /*06c0*/  ISETP.GE.U32.AND P0, PT, R16, UR4, PT ;  /* 0x0000000410007c0c */ /* 0x000fe2000bf06070 */
[----:B------:R-:W-:Y:S02]  /*06d0*/  IMAD.MOV.U32 R68, RZ, RZ, -0x1 ;  /* 0xffffffffff447424 */ /* 0x000fe400078e00ff */
[----:B------:R-:W-:Y:S01]  /*06e0*/  IMAD.MOV.U32 R67, RZ, RZ, -0x1 ;  /* 0xffffffffff437424 */ /* 0x000fe200078e00ff */
[----:B------:R-:W-:-:S13]  /*06f0*/  ISETP.GE.U32.AND.EX P0, PT, R17, UR5, PT, P0 ;  /* 0x0000000511007c0c */ /* 0x000fda000bf06100 */
[----:B------:R-:W-:Y:S05]  /*0700*/  @P0 BRA `(.L_x_4) ;  /* 0x0000000400540947 */ /* 0x000fea0003800000 */
[----:B------:R-:W0:Y:S01]  /*0710*/  LDC.64 R20, c[0x0][0x628] ;  /* 0x00018a00ff147b82 */ /* 0x000e220000000a00 */
[----:B------:R-:W-:Y:S02]  /*0720*/  IMAD.MOV.U32 R8, RZ, RZ, R16 ;  /* 0x000000ffff087224 */ /* 0x000fe400078e0010 */
[----:B------:R-:W-:-:S05]  /*0730*/  IMAD.MOV.U32 R9, RZ, RZ, R17 ;  /* 0x000000ffff097224 */ /* 0x000fca00078e0011 */
[----:B------:R-:W1:Y:S08]  /*0740*/  LDC R0, c[0x0][0x630] ;  /* 0x00018c00ff007b82 */ /* 0x000e700000000800 */
[----:B------:R-:W2:Y:S01]  /*0750*/  LDC.64 R22, c[0x0][0x620] ;  /* 0x00018800ff167b82 */ /* 0x000ea20000000a00 */
[----:B0-----:R-:W-:-:S04]  /*0760*/  ISETP.NE.U32.AND P0, PT, R20, RZ, PT ;  /* 0x000000ff1400720c */ /* 0x001fc80003f05070 */
[----:B------:R-:W-:-:S13]  /*0770*/  ISETP.NE.AND.EX P0, PT, R21, RZ, PT, P0 ;  /* 0x000000ff1500720c */ /* 0x000fda0003f05300 */
[----:B-12---:R-:W-:Y:S05]  /*0780*/  @!P0 BRA `(.L_x_5) ;  /* 0x0000000000288947 */ /* 0x006fea0003800000 */
[----:B------:R-:W0:Y:S02]  /*0790*/  LDC R13, c[0x0][0x634] ;  /* 0x00018d00ff0d7b82 */ /* 0x000e240000000800 */
[----:B0-----:R-:W-:-:S05]  /*07a0*/  IADD3 R13, P0, R16, R13, RZ ;  /* 0x0000000d100d7210 */ /* 0x001fca0007f1e0ff */
[----:B------:R-:W-:-:S04]  /*07b0*/  IMAD.X R15, RZ, RZ, R17, P0 ;  /* 0x000000ffff0f7224 */ /* 0x000fc800000e0611 */
[----:B------:R-:W-:-:S04]  /*07c0*/  IMAD.WIDE.U32 R8, R15, R20, RZ ;  /* 0x000000140f087225 */ /* 0x000fc800078e00ff */
[----:B------:R-:W-:-:S04]  /*07d0*/  IMAD.WIDE.U32 R10, P0, R13, R21, R8 ;  /* 0x000000150d0a7225 */ /* 0x000fc80007800008 */
[----:B------:R-:W-:-:S04]  /*07e0*/  IMAD.WIDE.U32 R8, R13, R20, RZ ;  /* 0x000000140d087225 */ /* 0x000fc800078e00ff */
[----:B------:R-:W-:Y:S01]  /*07f0*/  IMAD.X R13, RZ, RZ, RZ, P0 ;  /* 0x000000ffff0d7224 */ /* 0x000fe200000e06ff */
[----:B------:R-:W-:Y:S01]  /*0800*/  IADD3 RZ, P0, R9, R10, RZ ;  /* 0x0000000a09ff7210 */ /* 0x000fe20007f1e0ff */
[----:B------:R-:W-:-:S04]  /*0810*/  IMAD.MOV.U32 R12, RZ, RZ, R11 ;  /* 0x000000ffff0c7224 */ /* 0x000fc800078e000b */
[----:B------:R-:W-:-:S08]  /*0820*/  IMAD.WIDE.U32.X R8, R15, R21, R12, P0 ;  /* 0x000000150f087225 */ /* 0x000fd000000e040c */
.L_x_5:
[-CC-:B------:R-:W-:Y:S01]  /*0830*/  SHF.R.U64 R67, R8, R0.reuse, R9.reuse ;  /* 0x0000000008437219 */ /* 0x180fe20000001209 */
[----:B------:R-:W0:Y:S01]  /*0840*/  LDC R12, c[0x0][0x618] ;  /* 0x00018600ff0c7b82 */ /* 0x000e220000000800 */
[----:B------:R-:W-:Y:S01]  /*0850*/  SHF.R.U32.HI R7, RZ, R0, R9 ;  /* 0x00000000ff077219 */ /* 0x000fe20000011609 */
[----:B------:R-:W-:Y:S01]  /*0860*/  ULDC UR4, c[0x0][0x150] ;  /* 0x0000540000047ab9 */ /* 0x000fe20000000800 */
[----:B------:R-:W-:Y:S02]  /*0870*/  IADD3 R11, P0, RZ, -R67, RZ ;  /* 0x80000043ff0b7210 */ /* 0x000fe40007f1e0ff */
[----:B------:R-:W-:-:S03]  /*0880*/  I2FP.F32.U32 R0, R6 ;  /* 0x0000000600007245 */ /* 0x000fc60000201000 */
[----:B------:R-:W1:Y:S01]  /*0890*/  LDC.64 R30, c[0x0][0x640] ;  /* 0x00019000ff1e7b82 */ /* 0x000e620000000a00 */
[----:B------:R-:W-:Y:S02]  /*08a0*/  IMAD.X R13, RZ, RZ, ~R7, P0 ;  /* 0x000000ffff0d7224 */ /* 0x000fe400000e0e07 */
[----:B------:R-:W-:Y:S01]  /*08b0*/  FMUL R0, R0, UR4 ;  /* 0x0000000400007c20 */ /* 0x000fe20008400000 */
[----:B------:R-:W-:Y:S01]  /*08c0*/  IMAD.WIDE.U32 R8, R11, R22, R16 ;  /* 0x000000160b087225 */ /* 0x000fe200078e0010 */
[----:B------:R-:W-:-:S03]  /*08d0*/  ULDC UR4, c[0x0][0x154] ;  /* 0x0000550000047ab9 */ /* 0x000fc60000000800 */
[----:B------:R-:W-:Y:S01]  /*08e0*/  IMAD R10, R13, R22, RZ ;  /* 0x000000160d0a7224 */ /* 0x000fe200078e02ff */
[----:B------:R-:W2:Y:S01]  /*08f0*/  LDC R7, c[0x0][0x144] ;  /* 0x00005100ff077b82 */ /* 0x000ea20000000800 */
[----:B------:R-:W3:Y:S02]  /*0900*/  F2I.U32.TRUNC.NTZ R0, R0 ;  /* 0x0000000000007305 */ /* 0x000ee4000020f000 */
[----:B------:R-:W-:-:S04]  /*0910*/  IMAD R11, R11, R23, R10 ;  /* 0x000000170b0b7224 */ /* 0x000fc800078e020a */
[----:B------:R-:W-:Y:S01]  /*0920*/  IMAD.IADD R9, R9, 0x1, R11 ;  /* 0x0000000109097824 */ /* 0x000fe200078e020b */
[----:B------:R-:W4:Y:S01]  /*0930*/  LDC R24, c[0x0][0x608] ;  /* 0x00018200ff187b82 */ /* 0x000f220000000800 */
[----:B------:R-:W-:-:S03]  /*0940*/  IMAD.MOV.U32 R11, RZ, RZ, -0x1 ;  /* 0xffffffffff0b7424 */ /* 0x000fc600078e00ff */
[-CC-:B0-----:R-:W-:Y:S02]  /*0950*/  SHF.R.U64 R22, R8, R12.reuse, R9.reuse ;  /* 0x0000000c08167219 */ /* 0x181fe40000001209 */
[----:B------:R-:W-:Y:S02]  /*0960*/  I2FP.F32.U32 R8, R5 ;  /* 0x0000000500087245 */ /* 0x000fe40000201000 */
[----:B------:R-:W0:Y:S01]  /*0970*/  LDC R28, c[0x0][0x658] ;  /* 0x00019600ff1c7b82 */ /* 0x000e220000000800 */
[----:B-1----:R-:W-:Y:S01]  /*0980*/  ISETP.NE.U32.AND P0, PT, R30, RZ, PT ;  /* 0x000000ff1e00720c */ /* 0x002fe20003f05070 */
[----:B---3--:R-:W-:Y:S02]  /*0990*/  IMAD.MOV R10, RZ, RZ, -R0 ;  /* 0x000000ffff0a7224 */ /* 0x008fe400078e0a00 */
[----:B------:R-:W-:Y:S01]  /*09a0*/  FMUL R8, R8, UR4 ;  /* 0x0000000408087c20 */ /* 0x000fe20008400000 */
[----:B------:R-:W-:Y:S02]  /*09b0*/  SHF.R.U32.HI R9, RZ, R12, R9 ;  /* 0x0000000cff097219 */ /* 0x000fe40000011609 */
[----:B------:R-:W-:Y:S01]  /*09c0*/  ISETP.NE.AND.EX P0, PT, R31, RZ, PT, P0 ;  /* 0x000000ff1f00720c */ /* 0x000fe20003f05300 */
[----:B------:R1:W3:Y:S01]  /*09d0*/  F2I.U32.TRUNC.NTZ R15, R8 ;  /* 0x00000008000f7305 */ /* 0x0002e2000020f000 */
[----:B------:R-:W1:Y:S01]  /*09e0*/  LDC R20, c[0x0][0x148] ;  /* 0x00005200ff147b82 */ /* 0x000e620000000800 */
[----:B--2---:R-:W-:-:S07]  /*09f0*/  IMAD R0, R7, R10, R6 ;  /* 0x0000000a07007224 */ /* 0x004fce00078e0206 */
[----:B------:R-:W2:Y:S01]  /*0a00*/  LDC R26, c[0x0][0x600] ;  /* 0x00018000ff1a7b82 */ /* 0x000ea20000000800 */
[-CC-:B----4-:R-:W-:Y:S02]  /*0a10*/  SHF.R.U64 R32, R22, R24.reuse, R9.reuse ;  /* 0x0000001816207219 */ /* 0x190fe40000001209 */
[----:B------:R-:W-:Y:S01]  /*0a20*/  SHF.R.U32.HI R7, RZ, R24, R9 ;  /* 0x00000018ff077219 */ /* 0x000fe20000011609 */
[----:B------:R-:W-:-:S04]  /*0a30*/  IMAD.MOV.U32 R9, RZ, RZ, 0x1 ;  /* 0x00000001ff097424 */ /* 0x000fc800078e00ff */
[----:B------:R-:W4:Y:S01]  /*0a40*/  LDC R21, c[0x0][0x648] ;  /* 0x00019200ff157b82 */ /* 0x000f220000000800 */
[-C--:B0-----:R-:W-:Y:S02]  /*0a50*/  SHF.L.U32 R6, R11, R28.reuse, RZ ;  /* 0x0000001c0b067219 */ /* 0x081fe400000006ff */
[--C-:B------:R-:W-:Y:S02]  /*0a60*/  SHF.R.U64 R24, R32, R28, R7.reuse ;  /* 0x0000001c20187219 */ /* 0x100fe40000001207 */
[----:B------:R-:W-:Y:S02]  /*0a70*/  LOP3.LUT R13, RZ, R6, RZ, 0x33, !PT ;  /* 0x00000006ff0d7212 */ /* 0x000fe400078e33ff */
[-C--:B------:R-:W-:Y:S01]  /*0a80*/  SHF.R.U32.HI R7, RZ, R28.reuse, R7 ;  /* 0x0000001cff077219 */ /* 0x080fe20000011607 */
[----:B------:R-:W0:Y:S01]  /*0a90*/  LDC R23, c[0x0][0x638] ;  /* 0x00018e00ff177b82 */ /* 0x000e220000000800 */
[----:B------:R-:W-:Y:S01]  /*0aa0*/  SHF.L.U32 R12, R9, R28, RZ ;  /* 0x0000001c090c7219 */ /* 0x000fe200000006ff */
[----:B------:R-:W-:-:S06]  /*0ab0*/  IMAD.MOV.U32 R6, RZ, RZ, R24 ;  /* 0x000000ffff067224 */ /* 0x000fcc00078e0018 */
[----:B------:R-:W0:Y:S01]  /*0ac0*/  LDC R69, c[0x0][0x610] ;  /* 0x00018400ff457b82 */ /* 0x000e220000000800 */
[----:B-1-3--:R-:W-:Y:S05]  /*0ad0*/  @!P0 BRA `(.L_x_6) ;  /* 0x0000000000288947 */ /* 0x00afea0003800000 */
[----:B------:R-:W1:Y:S02]  /*0ae0*/  LDC R11, c[0x0][0x64c] ;  /* 0x00019300ff0b7b82 */ /* 0x000e640000000800 */
[----:B-1----:R-:W-:-:S05]  /*0af0*/  IADD3 R11, P0, R24, R11, RZ ;  /* 0x0000000b180b7210 */ /* 0x002fca0007f1e0ff */
        /* <DEDUP_REMOVED lines=8> */
.L_x_6:
[----:B----4-:R-:W-:Y:S01]  /*0b80*/  SHF.R.U64 R6, R6, R21, R7 ;  /* 0x0000001506067219 */ /* 0x010fe20000001207 */
[----:B--2---:R-:W-:Y:S01]  /*0b90*/  VIADD R7, R26, 0xffffffff ;  /* 0xffffffff1a077836 */ /* 0x004fe20000000000 */
[----:B------:R-:W-:Y:S01]  /*0ba0*/  LOP3.LUT R13, R32, R13, RZ, 0xc0, !PT ;  /* 0x0000000d200d7212 */ /* 0x000fe200078ec0ff */
[----:B------:R-:W-:Y:S02]  /*0bb0*/  IMAD.MOV R15, RZ, RZ, -R15 ;  /* 0x000000ffff0f7224 */ /* 0x000fe400078e0a0f */
[----:B------:R-:W-:Y:S02]  /*0bc0*/  IMAD.MOV R8, RZ, RZ, -R6 ;  /* 0x000000ffff087224 */ /* 0x000fe400078e0a06 */
[----:B------:R-:W-:Y:S01]  /*0bd0*/  IMAD R13, R12, R6, R13 ;  /* 0x000000060c0d7224 */ /* 0x000fe200078e020d */
[----:B------:R-:W-:Y:S01]  /*0be0*/  LOP3.LUT R6, R22, R7, RZ, 0xc0, !PT ;  /* 0x0000000716067212 */ /* 0x000fe200078ec0ff */
[----:B------:R-:W-:Y:S02]  /*0bf0*/  @P3 IMAD R0, R20, R15, R5 ;  /* 0x0000000f14003224 */ /* 0x000fe400078e0205 */
[----:B0-----:R-:W-:-:S02]  /*0c00*/  IMAD R5, R8, R23, R24 ;  /* 0x0000001708057224 */ /* 0x001fc400078e0218 */
[----:B------:R-:W-:Y:S02]  /*0c10*/  IMAD R69, R13, R69, R0 ;  /* 0x000000450d457224 */ /* 0x000fe400078e0200 */
[----:B------:R-:W-:Y:S02]  /*0c20*/  IMAD R6, R5, R26, R6 ;  /* 0x0000001a05067224 */ /* 0x000fe400078e0206 */
[----:B------:R-:W-:-:S03]  /*0c30*/  IMAD.MOV.U32 R0, RZ, RZ, 0x1 ;  /* 0x00000001ff007424 */ /* 0x000fc600078e00ff */
[----:B------:R-:W-:Y:S02]  /*0c40*/  SEL R68, R6, R69, !P3 ;  /* 0x0000004506447207 */ /* 0x000fe40005800000 */
[----:B------:R-:W-:-:S07]  /*0c50*/  SEL R69, R69, R6, !P3 ;  /* 0x0000000645457207 */ /* 0x000fce0005800000 */
.L_x_4:
[----:B------:R-:W-:-:S08]  /*0c60*/  NOP ;  /* 0x0000000000007918 */ /* 0x000fd00000000000 */
[----:B------:R-:W0:Y:S02]  /*0c70*/  USETMAXREG.TRY_ALLOC.CTAPOOL UP0, 0xe8 ;  /* 0x000000e8000079c8 */ /* 0x000e240008000600 */
[----:B0-----:R-:W-:-:S13]  /*0c80*/  PLOP3.LUT P0, PT, PT, PT, UP0, 0x80, 0x0 ;  /* 0x000000000000781c */ /* 0x001fda0003f0f008 */
[----:B------:R-:W-:Y:S05]  /*0c90*/  @!P0 BRA `(.L_x_4) ;  /* 0xfffffffc00f08947 */ /* 0x000fea000383ffff */
[----:B------:R-:W-:Y:S01]  /*0ca0*/  ULDC.64 UR4, c[0x0][0x598] ;  /* 0x0001660000047ab9 */ /* 0x000fe20000000a00 */
[----:B------:R-:W-:Y:S01]  /*0cb0*/  ULDC.64 UR36, c[0x0][0x208] ;  /* 0x0000820000247ab9 */ /* 0x000fe20000000a00 */
[----:B------:R-:W-:-:S04]  /*0cc0*/  ISETP.NE.U32.AND P0, PT, RZ, UR4, PT ;  /* 0x00000004ff007c0c */ /* 0x000fc8000bf05070 */
[----:B------:R-:W-:-:S13]  /*0cd0*/  ISETP.NE.AND.EX P0, PT, RZ, UR5, PT, P0 ;  /* 0x00000005ff007c0c */ /* 0x000fda000bf05300 */
[----:B------:R-:W-:Y:S05]  /*0ce0*/  @!P0 BRA `(.L_x_7) ;  /* 0x00000000001c8947 */ /* 0x000fea0003800000 */
[----:B------:R-:W0:Y:S02]  /*0cf0*/  LDC.64 R6, c[0x0][0x598] ;  /* 0x00016600ff067b82 */ /* 0x000e240000000a00 */
[----:B0-----:R-:W2:Y:S02]  /*0d00*/  LDG.E.64 R6, desc[UR36][R6.64] ;  /* 0x0000002406067981 */ /* 0x001ea4000c1e1b00 */
[----:B--2---:R-:W-:-:S04]  /*0d10*/  ISETP.NE.U32.AND P0, PT, R6, RZ, PT ;  /* 0x000000ff0600720c */ /* 0x004fc80003f05070 */
[----:B------:R-:W-:-:S13]  /*0d20*/  ISETP.NE.AND.EX P0, PT, R7, RZ, PT, P0 ;  /* 0x000000ff0700720c */ /* 0x000fda0003f05300 */
[----:B------:R-:W-:Y:S05]  /*0d30*/  @!P0 BRA `(.L_x_7) ;  /* 0x0000000000088947 */ /* 0x000fea0003800000 */
[----:B------:R0:W5:Y:S01]  /*0d40*/  LD.E R19, desc[UR36][R6.64] ;  /* 0x0000002406137980 */ /* 0x000162000c101900 */
[----:B------:R-:W-:Y:S05]  /*0d50*/  BRA `(.L_x_8) ;  /* 0x0000000000247947 */ /* 0x000fea0003800000 */
.L_x_7:
[----:B------:R-:W-:Y:S02]  /*0d60*/  ULDC.64 UR4, c[0x0][0x588] ;  /* 0x0001620000047ab9 */ /* 0x000fe40000000a00 */
[----:B------:R-:W-:-:S04]  /*0d70*/  ISETP.NE.U32.AND P0, PT, RZ, UR4, PT ;  /* 0x00000004ff007c0c */ /* 0x000fc8000bf05070 */
[----:B------:R-:W-:-:S13]  /*0d80*/  ISETP.NE.AND.EX P0, PT, RZ, UR5, PT, P0 ;  /* 0x00000005ff007c0c */ /* 0x000fda000bf05300 */
[----:B------:R-:W-:Y:S05]  /*0d90*/  @!P0 BRA `(.L_x_9) ;  /* 0x00000000000c8947 */ /* 0x000fea0003800000 */
[----:B------:R-:W0:Y:S02]  /*0da0*/  LDC.64 R6, c[0x0][0x588] ;  /* 0x00016200ff067b82 */ /* 0x000e240000000a00 */
[----:B0-----:R1:W5:Y:S01]  /*0db0*/  LDG.E R19, desc[UR36][R6.64] ;  /* 0x0000002406137981 */ /* 0x001362000c1e1900 */
[----:B------:R-:W-:Y:S05]  /*0dc0*/  BRA `(.L_x_8) ;  /* 0x0000000000087947 */ /* 0x000fea0003800000 */
.L_x_9:
[----:B------:R-:W-:Y:S02]  /*0dd0*/  ULDC UR4, c[0x0][0x580] ;  /* 0x0001600000047ab9 */ /* 0x000fe40000000800 */
[----:B------:R-:W-:-:S07]  /*0de0*/  IMAD.U32 R19, RZ, RZ, UR4 ;  /* 0x00000004ff137e24 */ /* 0x000fce000f8e00ff */
.L_x_8:
[----:B------:R-:W-:Y:S02]  /*0df0*/  ULDC.64 UR4, c[0x0][0x5a0] ;  /* 0x0001680000047ab9 */ /* 0x000fe40000000a00 */
[----:B------:R-:W-:-:S04]  /*0e00*/  ISETP.NE.U32.AND P0, PT, RZ, UR4, PT ;  /* 0x00000004ff007c0c */ /* 0x000fc8000bf05070 */
[----:B------:R-:W-:-:S13]  /*0e10*/  ISETP.NE.AND.EX P0, PT, RZ, UR5, PT, P0 ;  /* 0x00000005ff007c0c */ /* 0x000fda000bf05300 */
[----:B------:R-:W-:Y:S05]  /*0e20*/  @!P0 BRA `(.L_x_10) ;  /* 0x00000000001c8947 */ /* 0x000fea0003800000 */
[----:B01----:R-:W0:Y:S02]  /*0e30*/  LDC.64 R6, c[0x0][0x5a0] ;  /* 0x00016800ff067b82 */ /* 0x003e240000000a00 */
[----:B0-----:R-:W2:Y:S02]  /*0e40*/  LDG.E.64 R6, desc[UR36][R6.64] ;  /* 0x0000002406067981 */ /* 0x001ea4000c1e1b00 */
[----:B--2---:R-:W-:-:S04]  /*0e50*/  ISETP.NE.U32.AND P0, PT, R6, RZ, PT ;  /* 0x000000ff0600720c */ /* 0x004fc80003f05070 */
[----:B------:R-:W-:-:S13]  /*0e60*/  ISETP.NE.AND.EX P0, PT, R7, RZ, PT, P0 ;  /* 0x000000ff0700720c */ /* 0x000fda0003f05300 */
[----:B------:R-:W-:Y:S05]  /*0e70*/  @!P0 BRA `(.L_x_10) ;  /* 0x0000000000088947 */ /* 0x000fea0003800000 */
[----:B------:R0:W5:Y:S01]  /*0e80*/  LD.E R56, desc[UR36][R6.64] ;  /* 0x0000002406387980 */ /* 0x000162000c101900 */
[----:B------:R-:W-:Y:S05]  /*0e90*/  BRA `(.L_x_11) ;  /* 0x0000000000247947 */ /* 0x000fea0003800000 */
.L_x_10:
[----:B------:R-:W-:Y:S02]  /*0ea0*/  ULDC.64 UR4, c[0x0][0x590] ;  /* 0x0001640000047ab9 */ /* 0x000fe40000000a00 */
[----:B------:R-:W-:-:S04]  /*0eb0*/  ISETP.NE.U32.AND P0, PT, RZ, UR4, PT ;  /* 0x00000004ff007c0c */ /* 0x000fc8000bf05070 */
[----:B------:R-:W-:-:S13]  /*0ec0*/  ISETP.NE.AND.EX P0, PT, RZ, UR5, PT, P0 ;  /* 0x00000005ff007c0c */ /* 0x000fda000bf05300 */
[----:B------:R-:W-:Y:S05]  /*0ed0*/  @!P0 BRA `(.L_x_12) ;  /* 0x00000000000c8947 */ /* 0x000fea0003800000 */
[----:B------:R-:W2:Y:S02]  /*0ee0*/  LDC.64 R56, c[0x0][0x590] ;  /* 0x00016400ff387b82 */ /* 0x000ea40000000a00 */
[----:B--2---:R2:W5:Y:S01]  /*0ef0*/  LDG.E R56, desc[UR36][R56.64] ;  /* 0x0000002438387981 */ /* 0x004562000c1e1900 */
[----:B------:R-:W-:Y:S05]  /*0f00*/  BRA `(.L_x_11) ;  /* 0x0000000000087947 */ /* 0x000fea0003800000 */
.L_x_12:
[----:B------:R-:W-:Y:S02]  /*0f10*/  ULDC UR4, c[0x0][0x584] ;  /* 0x0001610000047ab9 */ /* 0x000fe40000000800 */
[----:B------:R-:W-:-:S07]  /*0f20*/  IMAD.U32 R56, RZ, RZ, UR4 ;  /* 0x00000004ff387e24 */ /* 0x000fce000f8e00ff */
.L_x_11:
[----:B------:R-:W-:-:S13]  /*0f30*/  LOP3.LUT P0, RZ, R0, 0xff, RZ, 0xc0, !PT ;  /* 0x000000ff00ff7812 */ /* 0x000fda000780c0ff */
[----:B------:R-:W-:Y:S05]  /*0f40*/  @!P0 EXIT ;  /* 0x000000000000894d */ /* 0x000fea0003800000 */
[----:B------:R-:W3:Y:S01]  /*0f50*/  LDC R59, c[0x0][0x658] ;  /* 0x00019600ff3b7b82 */ /* 0x000ee20000000800 */
[----:B------:R-:W-:Y:S01]  /*0f60*/  ULDC.64 UR6, c[0x0][0x288] ;  /* 0x0000a20000067ab9 */ /* 0x000fe20000000a00 */
[----:B------:R-:W-:Y:S01]  /*0f70*/  LOP3.LUT R14, R14, 0x1, RZ, 0xc0, !PT ;  /* 0x000000010e0e7812 */ /* 0x000fe200078ec0ff */
[----:B------:R-:W-:Y:S01]  /*0f80*/  UIADD3 UR4, UR7, 0x7f, URZ ;  /* 0x0000007f07047890 */ /* 0x000fe2000fffe03f */
[----:B------:R-:W-:Y:S01]  /*0f90*/  SHF.R.U32.HI R0, RZ, 0x2, R3 ;  /* 0x00000002ff007819 */ /* 0x000fe20000011603 */
[----:B------:R-:W-:Y:S01]  /*0fa0*/  IMAD.U32 R5, RZ, RZ, UR6 ;  /* 0x00000006ff057e24 */ /* 0x000fe2000f8e00ff */
[----:B------:R-:W-:Y:S01]  /*0fb0*/  SHF.R.U32.HI R4, RZ, 0x1, R4 ;  /* 0x00000001ff047819 */ /* 0x000fe20000011604 */
[----:B------:R-:W-:Y:S01]  /*0fc0*/  USHF.R.S32.HI UR5, URZ, 0x1f, UR4 ;  /* 0x0000001f3f057899 */ /* 0x000fe20008011404 */
[----:B01----:R-:W0:Y:S01]  /*0fd0*/  LDC.64 R6, c[0x0][0x5c8] ;  /* 0x00017200ff067b82 */ /* 0x003e220000000a00 */
[----:B------:R-:W-:Y:S01]  /*0fe0*/  LOP3.LUT R60, R3, 0x3, RZ, 0xc0, !PT ;  /* 0x00000003033c7812 */ /* 0x000fe200078ec0ff */
[----:B------:R-:W-:Y:S01]  /*0ff0*/  IMAD.SHL.U32 R9, R14, 0x40, RZ ;  /* 0x000000400e097824 */ /* 0x000fe200078e00ff */
[----:B------:R-:W-:Y:S01]  /*1000*/  LOP3.LUT R0, R0, 0x7, RZ, 0xc0, !PT ;  /* 0x0000000700007812 */ /* 0x000fe200078ec0ff */
[----:B------:R-:W-:Y:S01]  /*1010*/  ULEA.HI UR5, UR5, UR4, URZ, 0x7 ;  /* 0x0000000405057291 */ /* 0x000fe2000f8f383f */
[----:B------:R-:W-:Y:S01]  /*1020*/  LOP3.LUT R23, R4, 0x30, RZ, 0xc0, !PT ;  /* 0x0000003004177812 */ /* 0x000fe200078ec0ff */
[----:B------:R-:W-:Y:S01]  /*1030*/  IMAD R60, R60, -0x2, R5 ;  /* 0xfffffffe3c3c7824 */ /* 0x000fe200078e0205 */
[--C-:B------:R-:W-:Y:S01]  /*1040*/  LOP3.LUT R22, R9, 0x40, R0.reuse, 0xe2, !PT ;  /* 0x0000004009167812 */ /* 0x100fe200078ee200 */
[----:B------:R-:W1:Y:S01]  /*1050*/  LDC R63, c[0x0][0x600] ;  /* 0x00018000ff3f7b82 */ /* 0x000e620000000800 */
[----:B------:R-:W-:Y:S01]  /*1060*/  IADD3 R5, RZ, -R23, -R0 ;  /* 0x80000017ff057210 */ /* 0x000fe20007ffe800 */
[----:B------:R-:W-:Y:S01]  /*1070*/  IMAD.MOV.U32 R0, RZ, RZ, -0x1 ;  /* 0xffffffffff007424 */ /* 0x000fe200078e00ff */
[----:B------:R-:W-:Y:S01]  /*1080*/  USHF.R.S32.HI UR43, URZ, 0x7, UR5 ;  /* 0x000000073f2b7899 */ /* 0x000fe20008011405 */
[----:B------:R-:W-:Y:S01]  /*1090*/  IMAD.MOV.U32 R4, RZ, RZ, 0x1 ;  /* 0x00000001ff047424 */ /* 0x000fe200078e00ff */
[C---:B------:R-:W-:Y:S01]  /*10a0*/  LOP3.LUT R62, R3.reuse, 0x80, RZ, 0xc0, !PT ;  /* 0x00000080033e7812 */ /* 0x040fe200078ec0ff */
[----:B------:R-:W-:Y:S01]  /*10b0*/  IMAD R5, R14, -0x40, R5 ;  /* 0xffffffc00e057824 */ /* 0x000fe200078e0205 */
[----:B------:R-:W-:Y:S01]  /*10c0*/  UISETP.LT.AND UP0, UPT, UR43, 0x1, UPT ;  /* 0x000000012b00788c */ /* 0x000fe2000bf01270 */
[----:B---3--:R-:W-:Y:S01]  /*10d0*/  SHF.L.U32 R0, R0, R59, RZ ;  /* 0x0000003b00007219 */ /* 0x008fe200000006ff */
[----:B------:R-:W-:Y:S01]  /*10e0*/  ULDC UR4, c[0x0][0x284] ;  /* 0x0000a10000047ab9 */ /* 0x000fe20000000800 */
[----:B------:R-:W-:Y:S01]  /*10f0*/  LOP3.LUT R22, R22, R23, RZ, 0xfc, !PT ;  /* 0x0000001716167212 */ /* 0x000fe200078efcff */
[----:B------:R-:W-:Y:S01]  /*1100*/  USEL UR44, UR43, 0x1, UP0 ;  /* 0x000000012b2c7887 */ /* 0x000fe20008000000 */
[----:B------:R-:W-:Y:S01]  /*1110*/  SHF.L.U32 R59, R4, R59, RZ ;  /* 0x0000003b043b7219 */ /* 0x000fe200000006ff */
[----:B------:R-:W-:Y:S01]  /*1120*/  IMAD.SHL.U32 R61, R3, 0x2, RZ ;  /* 0x00000002033d7824 */ /* 0x000fe200078e00ff */
[----:B------:R-:W-:Y:S01]  /*1130*/  LOP3.LUT R66, R18, 0x1, RZ, 0xfc, !PT ;  /* 0x0000000112427812 */ /* 0x000fe200078efcff */
[----:B------:R-:W-:Y:S01]  /*1140*/  VIADD R65, R5, UR4 ;  /* 0x0000000405417c36 */ /* 0x000fe20008000000 */
[C---:B0-----:R-:W-:Y:S01]  /*1150*/  SHF.L.U64.HI R58, R6.reuse, 0x3, R7 ;  /* 0x00000003063a7819 */ /* 0x041fe20000010207 */
[----:B--2---:R-:W-:Y:S01]  /*1160*/  IMAD.SHL.U32 R57, R6, 0x8, RZ ;  /* 0x0000000806397824 */ /* 0x004fe200078e00ff */
[----:B------:R-:W-:Y:S01]  /*1170*/  SHF.R.U32.HI R62, RZ, 0x7, R62 ;  /* 0x00000007ff3e7819 */ /* 0x000fe2000001163e */
[----:B------:R-:W-:Y:S01]  /*1180*/  IMAD.MOV.U32 R23, RZ, RZ, RZ ;  /* 0x000000ffff177224 */ /* 0x000fe200078e00ff */
[----:B------:R-:W-:Y:S01]  /*1190*/  LOP3.LUT R64, RZ, R0, RZ, 0x33, !PT ;  /* 0x00000000ff407212 */ /* 0x000fe200078e33ff */
[----:B------:R-:W-:Y:S01]  /*11a0*/  UIADD3 UR44, UR43, -UR44, URZ ;  /* 0x8000002c2b2c7290 */ /* 0x000fe2000fffe03f */
[----:B------:R-:W-:Y:S01]  /*11b0*/  UMOV UR40, URZ ;  /* 0x0000003f00287c82 */ /* 0x000fe20008000000 */
[----:B-1----:R-:W-:Y:S01]  /*11c0*/  VIADD R63, R63, 0xffffffff ;  /* 0xffffffff3f3f7836 */ /* 0x002fe20000000000 */
[----:B------:R-:W-:-:S09]  /*11d0*/  UMOV UR42, URZ ;  /* 0x0000003f002a7c82 */ /* 0x000fd20008000000 */
.L_x_94:
[----:B0-----:R-:W0:Y:S01]  /*11e0*/  SHFL.IDX PT, R0, R62, RZ, 0x1f ;  /* 0x00001fff3e007589 */ /* 0x001e2200000e0000 */
[----:B-1----:R-:W1:Y:S01]  /*11f0*/  S2UR UR7, SR_CgaCtaId ;  /* 0x00000000000779c3 */ /* 0x002e620000008800 */
[----:B------:R-:W-:Y:S01]  /*1200*/  UMOV UR6, 0x400 ;  /* 0x0000040000067882 */ /* 0x000fe20000000000 */
[----:B0-----:R-:W-:Y:S01]  /*1210*/  R2UR UR4, R0 ;  /* 0x00000000000472ca */ /* 0x001fe200000e0000 */
[----:B-1----:R-:W-:-:S12]  /*1220*/  ULEA UR46, UR7, UR6, 0x18 ;  /* 0x00000006072e7291 */ /* 0x002fd8000f8ec03f */
[----:B------:R-:W-:-:S04]  /*1230*/  ULEA.HI UR5, UR4, UR4, URZ, 0x1 ;  /* 0x0000000404057291 */ /* 0x000fc8000f8f083f */
[----:B------:R-:W-:-:S04]  /*1240*/  ULOP3.LUT UR5, UR5, 0x7fffe, URZ, 0xc0, !UPT ;  /* 0x0007fffe05057892 */ /* 0x000fc8000f8ec03f */
[----:B------:R-:W-:-:S03]  /*1250*/  UIADD3 UR5, UR4, -UR5, URZ ;  /* 0x8000000504057290 */ /* 0x000fc6000fffe03f */
[----:B------:R-:W-:Y:S01]  /*1260*/  ULDC UR4, c[0x0][0x28c] ;  /* 0x0000a30000047ab9 */ /* 0x000fe20000000800 */
[----:B------:R-:W-:Y:S01]  /*1270*/  ULEA UR5, UR5, UR46, 0xd ;  /* 0x0000002e05057291 */ /* 0x000fe2000f8e683f */
[----:B------:R-:W-:-:S03]  /*1280*/  ISETP.LT.AND P0, PT, RZ, UR4, PT ;  /* 0x00000004ff007c0c */ /* 0x000fc6000bf01270 */
[----:B------:R-:W-:-:S04]  /*1290*/  UIADD3 UR5, UR5, 0x100, URZ ;  /* 0x0000010005057890 */ /* 0x000fc8000fffe03f */
[----:B------:R-:W-:-:S04]  /*12a0*/  USHF.R.U32.HI UR5, URZ, 0x4, UR5 ;  /* 0x000000043f057899 */ /* 0x000fc80008011605 */
[----:B------:R-:W-:-:S04]  /*12b0*/  ULOP3.LUT UR5, UR5, 0x3fff, URZ, 0xc0, !UPT ;  /* 0x00003fff05057892 */ /* 0x000fc8000f8ec03f */
[----:B------:R-:W-:Y:S01]  /*12c0*/  ULOP3.LUT UR45, UR5, 0x10000, URZ, 0xfc, !UPT ;  /* 0x00010000052d7892 */ /* 0x000fe2000f8efc3f */
[----:B--2345:R-:W-:Y:S11]  /*12d0*/  @P0 BRA `(.L_x_13) ;  /* 0x0000000000400947 */ /* 0x03cff60003800000 */
[----:B------:R-:W-:Y:S01]  /*12e0*/  MOV R0, 0x0 ;  /* 0x0000000000007802 */ /* 0x000fe20000000f00 */
[----:B------:R-:W-:Y:S01]  /*12f0*/  ULDC.64 UR4, c[0x4][0x68] ;  /* 0x01001a0000047ab9 */ /* 0x000fe20000000a00 */
[----:B------:R-:W-:Y:S01]  /*1300*/  ULDC.64 UR6, c[0x4][0x8] ;  /* 0x0100020000067ab9 */ /* 0x000fe20000000a00 */
[----:B------:R-:W-:Y:S01]  /*1310*/  IMAD.U32 R4, RZ, RZ, UR4 ;  /* 0x00000004ff047e24 */ /* 0x000fe2000f8e00ff */
[----:B------:R0:W1:Y:S01]  /*1320*/  LDC.64 R14, c[0x4][R0] ;  /* 0x01000000000e7b82 */ /* 0x0000620000000a00 */
[----:B------:R-:W-:Y:S01]  /*1330*/  IMAD.U32 R5, RZ, RZ, UR5 ;  /* 0x00000005ff057e24 */ /* 0x000fe2000f8e00ff */
[----:B------:R-:W-:Y:S01]  /*1340*/  ULDC.64 UR4, c[0x4][0x70] ;  /* 0x01001c0000047ab9 */ /* 0x000fe20000000a00 */
[----:B------:R-:W-:Y:S02]  /*1350*/  IMAD.U32 R10, RZ, RZ, UR6 ;  /* 0x00000006ff0a7e24 */ /* 0x000fe4000f8e00ff */
[----:B------:R-:W-:Y:S02]  /*1360*/  IMAD.U32 R6, RZ, RZ, UR4 ;  /* 0x00000004ff067e24 */ /* 0x000fe4000f8e00ff */
[----:B------:R-:W-:-:S02]  /*1370*/  IMAD.U32 R7, RZ, RZ, UR5 ;  /* 0x00000005ff077e24 */ /* 0x000fc4000f8e00ff */
[----:B------:R-:W-:Y:S02]  /*1380*/  IMAD.U32 R11, RZ, RZ, UR7 ;  /* 0x00000007ff0b7e24 */ /* 0x000fe4000f8e00ff */
[----:B------:R-:W-:Y:S02]  /*1390*/  IMAD.MOV.U32 R8, RZ, RZ, 0x1e1 ;  /* 0x000001e1ff087424 */ /* 0x000fe400078e00ff */
[----:B------:R-:W-:Y:S02]  /*13a0*/  IMAD.MOV.U32 R12, RZ, RZ, 0x1 ;  /* 0x00000001ff0c7424 */ /* 0x000fe400078e00ff */
[----:B0-----:R-:W-:-:S07]  /*13b0*/  IMAD.MOV.U32 R13, RZ, RZ, RZ ;  /* 0x000000ffff0d7224 */ /* 0x001fce00078e00ff */
[----:B------:R-:W-:-:S07]  /*13c0*/  LEPC R20, `(.L_x_13) ;  /* 0x000000001014794e */ /* 0x000fce0000000000 */
[----:B-1---5:R-:W-:Y:S05]  /*13d0*/  CALL.ABS.NOINC R14 ;  /* 0x000000000e007343 */ /* 0x022fea0003c00000 */
.L_x_13:
[----:B------:R-:W-:-:S13]  /*13e0*/  ISETP.NE.AND P0, PT, R66, 0x3, PT ;  /* 0x000000034200780c */ /* 0x000fda0003f05270 */
[----:B------:R-:W-:Y:S05]  /*13f0*/  @!P0 BRA `(.L_x_14) ;  /* 0x0000000000048947 */ /* 0x000fea0003800000 */
[----:B------:R-:W-:Y:S01]  /*1400*/  BPT.TRAP 0x1 ;  /* 0x000000040000795c */ /* 0x000fe20000300000 */
.L_x_14:
[----:B------:R-:W-:Y:S02]  /*1410*/  IMAD.U32 R3, RZ, RZ, UR42 ;  /* 0x0000002aff037e24 */ /* 0x000fe4000f8e00ff */
[----:B------:R-:W-:-:S03]  /*1420*/  IMAD.U32 R0, RZ, RZ, UR40 ;  /* 0x00000028ff007e24 */ /* 0x000fc6000f8e00ff */
[----:B------:R-:W-:Y:S02]  /*1430*/  LEA R3, R3, UR46, 0x3 ;  /* 0x0000002e03037c11 */ /* 0x000fe4000f8e18ff */
[----:B------:R-:W-:-:S04]  /*1440*/  SHF.L.U32 R0, R0, 0x1f, RZ ;  /* 0x0000001f00007819 */ /* 0x000fc800000006ff */
[----:B------:R0:W1:Y:S01]  /*1450*/  SYNCS.PHASECHK.TRANS64.TRYWAIT P1, [R3+URZ], R0 ;  /* 0x00000000030075a7 */ /* 0x000062000802017f */
[----:B------:R-:W-:Y:S05]  /*1460*/  @!P0 BRA `(.L_x_15) ;  /* 0x0000000000048947 */ /* 0x000fea0003800000 */
[----:B------:R-:W-:Y:S01]  /*1470*/  BPT.TRAP 0x1 ;  /* 0x000000040000795c */ /* 0x000fe20000300000 */
.L_x_15:
[----:B------:R-:W-:-:S05]  /*1480*/  IMAD.U32 R4, RZ, RZ, UR44 ;  /* 0x0000002cff047e24 */ /* 0x000fca000f8e00ff */
[----:B------:R-:W-:Y:S01]  /*1490*/  ISETP.GE.AND P2, PT, R4, 0x1, PT ;  /* 0x000000010400780c */ /* 0x000fe20003f46270 */
[----:B-1----:R-:W-:-:S12]  /*14a0*/  @P1 BRA `(.L_x_16) ;  /* 0x0000000000081947 */ /* 0x002fd80003800000 */
[----:B------:R-:W1:Y:S02]  /*14b0*/  SYNCS.PHASECHK.TRANS64.TRYWAIT P1, [R3+URZ], R0 ;  /* 0x00000000030075a7 */ /* 0x000e64000802017f */
[----:B-1----:R-:W-:Y:S05]  /*14c0*/  @!P1 BRA `(.L_x_17) ;  /* 0x0000004c003c9947 */ /* 0x002fea0003800000 */
.L_x_16:
[----:B------:R-:W-:Y:S05]  /*14d0*/  WARPSYNC.ALL ;  /* 0x0000000000007948 */ /* 0x000fea0003800000 */
[----:B------:R-:W-:Y:S01]  /*14e0*/  UIADD3 UR4, UR46, 0x28100, URZ ;  /* 0x000281002e047890 */ /* 0x000fe2000fffe03f */
[----:B------:R-:W-:Y:S01]  /*14f0*/  WARPGROUP.ARRIVE ;  /* 0x00000000000079c5 */ /* 0x000fe20000000000 */
[----:B------:R-:W-:Y:S02]  /*1500*/  ULEA UR5, UR42, UR45, 0xb ;  /* 0x0000002d2a057291 */ /* 0x000fe4000f8e583f */
[----:B------:R-:W-:Y:S01]  /*1510*/  USHF.R.U32.HI UR4, URZ, 0x4, UR4 ;  /* 0x000000043f047899 */ /* 0x000fe20008011604 */
[----:B------:R-:W-:Y:S01]  /*1520*/  UMOV UR9, 0x40000040 ;  /* 0x4000004000097882 */ /* 0x000fe20000000000 */
[----:B------:R-:W-:-:S02]  /*1530*/  UMOV UR11, 0x40000040 ;  /* 0x40000040000b7882 */ /* 0x000fc40000000000 */
[----:B------:R-:W-:Y:S01]  /*1540*/  ULOP3.LUT UR4, UR4, 0x3fff, URZ, 0xc0, !UPT ;  /* 0x00003fff04047892 */ /* 0x000fe2000f8ec03f */
[----:B------:R-:W-:-:S03]  /*1550*/  UMOV UR8, UR5 ;  /* 0x0000000500087c82 */ /* 0x000fc60008000000 */
[----:B------:R-:W-:-:S04]  /*1560*/  ULOP3.LUT UR4, UR4, 0x10000, URZ, 0xfc, !UPT ;  /* 0x0001000004047892 */ /* 0x000fc8000f8efc3f */
[----:B------:R-:W-:-:S07]  /*1570*/  ULEA UR6, UR42, UR4, 0xa ;  /* 0x000000042a067291 */ /* 0x000fce000f8e503f */
[----:B------:R-:W-:Y:S02]  /*1580*/  UMOV UR10, UR6 ;  /* 0x00000006000a7c82 */ /* 0x000fe40008000000 */
[----:B------:R-:W-:Y:S01]  /*1590*/  HGMMA.64x64x16.F32.BF16 R24, gdesc[UR8], RZ, !UPT, gsb0 ;  /* 0x00e00000081879f0 */ /* 0x000fe2000c0018ff */
[----:B------:R-:W-:Y:S02]  /*15a0*/  UIADD3 UR8, UR5, 0x2, URZ ;  /* 0x0000000205087890 */ /* 0x000fe4000fffe03f */
[----:B------:R-:W-:Y:S01]  /*15b0*/  UIADD3 UR10, UR6, 0x2, URZ ;  /* 0x00000002060a7890 */ /* 0x000fe2000fffe03f */
[----:B------:R-:W-:Y:S01]  /*15c0*/  UMOV UR9, 0x40000040 ;  /* 0x4000004000097882 */ /* 0x000fe20000000000 */
[----:B------:R-:W-:Y:S01]  /*15d0*/  UMOV UR11, 0x40000040 ;  /* 0x40000040000b7882 */ /* 0x000fe20000000000 */
[----:B------:R-:W-:Y:S02]  /*15e0*/  WARPGROUP.DEPBAR.LE gsb0, 0x0 ;  /* 0x00008000000079c5 */ /* 0x000fe40000010000 */
[----:B------:R-:W-:-:S06]  /*15f0*/  WARPGROUP.ARRIVE ;  /* 0x00000000000079c5 */ /* 0x000fcc0000000000 */
[----:B------:R-:W-:Y:S01]  /*1600*/  HGMMA.64x64x16.F32.BF16 R24, gdesc[UR8], R24, gsb0 ;  /* 0x00e00000081879f0 */ /* 0x000fe20008001818 */
        /* <DEDUP_REMOVED lines=41> */
[----:B------:R-:W-:Y:S03]  /*18a0*/  HGMMA.64x64x16.F32.BF16 R24, gdesc[UR8], R24, gsb0 ;  /* 0x00e00000081879f0 */ /* 0x000fe60008001818 */
[----:B------:R-:W-:Y:S02]  /*18b0*/  WARPGROUP.DEPBAR.LE gsb0, 0x0 ;  /* 0x00008000000079c5 */ /* 0x000fe40000010000 */
[----:B------:R-:W-:Y:S05]  /*18c0*/  @!P2 BRA `(.L_x_18) ;  /* 0x00000004008ca947 */ /* 0x000fea0003800000 */
[----:B------:R-:W-:Y:S01]  /*18d0*/  UIADD3 UR5, UR42, 0x1, URZ ;  /* 0x000000012a057890 */ /* 0x000fe2000fffe03f */
[----:B01----:R-:W-:-:S03]  /*18e0*/  IMAD.U32 R0, RZ, RZ, UR44 ;  /* 0x0000002cff007e24 */ /* 0x003fc6000f8e00ff */
[----:B------:R-:W-:-:S04]  /*18f0*/  UISETP.NE.AND UP0, UPT, UR5, 0x5, UPT ;  /* 0x000000050500788c */ /* 0x000fc8000bf05270 */
[----:B------:R-:W-:Y:S02]  /*1900*/  USEL UR6, URZ, 0x1, UP0 ;  /* 0x000000013f067887 */ /* 0x000fe40008000000 */
[----:B------:R-:W-:Y:S02]  /*1910*/  USEL UR5, UR5, URZ, UP0 ;  /* 0x0000003f05057287 */ /* 0x000fe40008000000 */
[----:B------:R-:W-:-:S06]  /*1920*/  ULOP3.LUT UR6, UR40, UR6, URZ, 0x3c, !UPT ;  /* 0x0000000628067292 */ /* 0x000fcc000f8e3c3f */
[----:B------:R-:W-:Y:S01]  /*1930*/  IMAD.U32 R5, RZ, RZ, UR6 ;  /* 0x00000006ff057e24 */ /* 0x000fe2000f8e00ff */
[----:B------:R-:W-:-:S06]  /*1940*/  UMOV UR6, UR42 ;  /* 0x0000002a00067c82 */ /* 0x000fcc0008000000 */
.L_x_25:
[----:B01----:R-:W-:Y:S05]  /*1950*/  @!P0 BRA `(.L_x_19) ;  /* 0x0000000000048947 */ /* 0x003fea0003800000 */
[----:B------:R-:W-:Y:S01]  /*1960*/  BPT.TRAP 0x1 ;  /* 0x000000040000795c */ /* 0x000fe20000300000 */
.L_x_19:
[----:B------:R-:W0:Y:S01]  /*1970*/  S2UR UR8, SR_CgaCtaId ;  /* 0x00000000000879c3 */ /* 0x000e220000008800 */
[----:B------:R-:W-:Y:S01]  /*1980*/  UMOV UR7, 0x400 ;  /* 0x0000040000077882 */ /* 0x000fe20000000000 */
[----:B------:R-:W-:Y:S01]  /*1990*/  SHF.L.U32 R3, R5, 0x1f, RZ ;  /* 0x0000001f05037819 */ /* 0x000fe200000006ff */
[----:B0-----:R-:W-:-:S04]  /*19a0*/  ULEA UR7, UR8, UR7, 0x18 ;  /* 0x0000000708077291 */ /* 0x001fc8000f8ec03f */
[----:B------:R-:W-:-:S09]  /*19b0*/  ULEA UR8, UR5, UR7, 0x3 ;  /* 0x0000000705087291 */ /* 0x000fd2000f8e183f */
[----:B------:R0:W1:Y:S01]  /*19c0*/  SYNCS.PHASECHK.TRANS64.TRYWAIT P1, [UR8], R3 ;  /* 0x00000003ff0075a7 */ /* 0x0000620008020148 */
[----:B------:R-:W-:Y:S05]  /*19d0*/  @!P0 BRA `(.L_x_20) ;  /* 0x0000000000048947 */ /* 0x000fea0003800000 */
[----:B------:R-:W-:Y:S01]  /*19e0*/  BPT.TRAP 0x1 ;  /* 0x000000040000795c */ /* 0x000fe20000300000 */
.L_x_20:
[----:B-1----:R-:W-:Y:S05]  /*19f0*/  @P1 BRA `(.L_x_21) ;  /* 0x0000000000081947 */ /* 0x002fea0003800000 */
[----:B------:R-:W1:Y:S02]  /*1a00*/  SYNCS.PHASECHK.TRANS64.TRYWAIT P1, [UR8], R3 ;  /* 0x00000003ff0075a7 */ /* 0x000e640008020148 */
[----:B-1----:R-:W-:Y:S05]  /*1a10*/  @!P1 BRA `(.L_x_22) ;  /* 0x0000004400fc9947 */ /* 0x002fea0003800000 */
.L_x_21:
[----:B------:R-:W-:Y:S01]  /*1a20*/  ULEA UR12, UR5, UR45, 0xb ;  /* 0x0000002d050c7291 */ /* 0x000fe2000f8e583f */
[----:B------:R-:W-:Y:S01]  /*1a30*/  WARPGROUP.ARRIVE ;  /* 0x00000000000079c5 */ /* 0x000fe20000000000 */
[----:B------:R-:W-:Y:S01]  /*1a40*/  ULEA UR13, UR5, UR4, 0xa ;  /* 0x00000004050d7291 */ /* 0x000fe2000f8e503f */
[----:B------:R-:W-:Y:S01]  /*1a50*/  UMOV UR9, 0x40000040 ;  /* 0x4000004000097882 */ /* 0x000fe20000000000 */
[----:B------:R-:W-:-:S03]  /*1a60*/  UMOV UR11, 0x40000040 ;  /* 0x40000040000b7882 */ /* 0x000fc60000000000 */
[----:B------:R-:W-:Y:S02]  /*1a70*/  UMOV UR8, UR12 ;  /* 0x0000000c00087c82 */ /* 0x000fe40008000000 */
[----:B------:R-:W-:Y:S02]  /*1a80*/  UMOV UR10, UR13 ;  /* 0x0000000d000a7c82 */ /* 0x000fe40008000000 */
[----:B------:R-:W-:Y:S01]  /*1a90*/  HGMMA.64x64x16.F32.BF16 R24, gdesc[UR8], R24, gsb0 ;  /* 0x00e00000081879f0 */ /* 0x000fe20008001818 */
[----:B------:R-:W-:Y:S02]  /*1aa0*/  UIADD3 UR8, UR12, 0x2, URZ ;  /* 0x000000020c087890 */ /* 0x000fe4000fffe03f */
[----:B------:R-:W-:Y:S01]  /*1ab0*/  UIADD3 UR10, UR13, 0x2, URZ ;  /* 0x000000020d0a7890 */ /* 0x000fe2000fffe03f */
[----:B------:R-:W-:Y:S01]  /*1ac0*/  UMOV UR9, 0x40000040 ;  /* 0x4000004000097882 */ /* 0x000fe20000000000 */
[----:B------:R-:W-:Y:S01]  /*1ad0*/  UMOV UR11, 0x40000040 ;  /* 0x40000040000b7882 */ /* 0x000fe20000000000 */
[----:B------:R-:W-:-:S02]  /*1ae0*/  WARPGROUP.DEPBAR.LE gsb0, 0x0 ;  /* 0x00008000000079c5 */ /* 0x000fc40000010000 */
        /* <DEDUP_REMOVED lines=46> */
[----:B------:R-:W-:Y:S01]  /*1dd0*/  BPT.TRAP 0x1 ;  /* 0x000000040000795c */ /* 0x000fe20000300000 */
.L_x_23:
[----:B------:R-:W-:Y:S01]  /*1de0*/  ULEA UR7, UR6, UR7, 0x3 ;  /* 0x0000000706077291 */ /* 0x000fe2000f8e183f */
[----:B------:R-:W-:-:S03]  /*1df0*/  ISETP.GT.U32.AND P1, PT, R18, 0x1, PT ;  /* 0x000000011200780c */ /* 0x000fc60003f24070 */
[----:B------:R-:W-:-:S04]  /*1e00*/  UIADD3 UR7, UR7, 0x28, URZ ;  /* 0x0000002807077890 */ /* 0x000fc8000fffe03f */
[----:B------:R-:W-:-:S09]  /*1e10*/  UPRMT UR7, URZ, 0x654, UR7 ;  /* 0x000006543f077896 */ /* 0x000fd20008000007 */
[----:B------:R-:W-:Y:S01]  /*1e20*/  SYNCS.ARRIVE.TRANS64.RED.A1T0 RZ, [UR7], RZ ;  /* 0x000000ffffff79a7 */ /* 0x000fe20008100407 */
[----:B------:R-:W-:Y:S05]  /*1e30*/  @P1 BRA `(.L_x_24) ;  /* 0x0000000000041947 */ /* 0x000fea0003800000 */
[----:B------:R-:W-:Y:S01]  /*1e40*/  BPT.TRAP 0x1 ;  /* 0x000000040000795c */ /* 0x000fe20000300000 */
.L_x_24:
[----:B------:R-:W-:Y:S01]  /*1e50*/  UIADD3 UR5, UR5, 0x1, URZ ;  /* 0x0000000105057890 */ /* 0x000fe2000fffe03f */
[C---:B------:R-:W-:Y:S01]  /*1e60*/  ISETP.GT.AND P1, PT, R0.reuse, 0x1, PT ;  /* 0x000000010000780c */ /* 0x040fe20003f24270 */
[----:B------:R-:W-:Y:S01]  /*1e70*/  UIADD3 UR6, UR6, 0x1, URZ ;  /* 0x0000000106067890 */ /* 0x000fe2000fffe03f */
[----:B------:R-:W-:Y:S01]  /*1e80*/  VIADD R0, R0, 0xffffffff ;  /* 0xffffffff00007836 */ /* 0x000fe20000000000 */
[----:B------:R-:W-:Y:S02]  /*1e90*/  UISETP.NE.AND UP0, UPT, UR5, 0x5, UPT ;  /* 0x000000050500788c */ /* 0x000fe4000bf05270 */
[----:B------:R-:W-:Y:S02]  /*1ea0*/  UISETP.NE.AND UP1, UPT, UR6, 0x5, UPT ;  /* 0x000000050600788c */ /* 0x000fe4000bf25270 */
[----:B------:R-:W-:Y:S02]  /*1eb0*/  USEL UR7, URZ, 0x1, UP0 ;  /* 0x000000013f077887 */ /* 0x000fe40008000000 */
[----:B------:R-:W-:-:S02]  /*1ec0*/  USEL UR5, UR5, URZ, UP0 ;  /* 0x0000003f05057287 */ /* 0x000fc40008000000 */
[----:B------:R-:W-:Y:S02]  /*1ed0*/  USEL UR6, UR6, URZ, UP1 ;  /* 0x0000003f06067287 */ /* 0x000fe40008800000 */
[----:B------:R-:W-:Y:S01]  /*1ee0*/  LOP3.LUT R5, R5, UR7, RZ, 0x3c, !PT ;  /* 0x0000000705057c12 */ /* 0x000fe2000f8e3cff */
[----:B------:R-:W-:Y:S09]  /*1ef0*/  @P1 BRA `(.L_x_25) ;  /* 0xfffffff800941947 */ /* 0x000ff2000383ffff */
.L_x_18:
[----:B01----:R-:W0:Y:S02]  /*1f00*/  LDC R0, c[0x0][0x28c] ;  /* 0x0000a300ff007b82 */ /* 0x003e240000000800 */
[----:B0-----:R-:W-:-:S13]  /*1f10*/  ISETP.GE.AND P1, PT, R0, 0x1, PT ;  /* 0x000000010000780c */ /* 0x001fda0003f26270 */
[----:B------:R-:W-:Y:S05]  /*1f20*/  @!P1 BRA `(.L_x_26) ;  /* 0x0000000000409947 */ /* 0x000fea0003800000 */
[----:B------:R-:W-:Y:S05]  /*1f30*/  @!P0 BRA `(.L_x_27) ;  /* 0x0000000000048947 */ /* 0x000fea0003800000 */
[----:B------:R-:W-:Y:S01]  /*1f40*/  BPT.TRAP 0x1 ;  /* 0x000000040000795c */ /* 0x000fe20000300000 */
.L_x_27:
[----:B------:R-:W0:Y:S01]  /*1f50*/  S2UR UR7, SR_CgaCtaId ;  /* 0x00000000000779c3 */ /* 0x000e220000008800 */
[----:B------:R-:W-:Y:S01]  /*1f60*/  UIADD3 UR6, UR44, UR42, URZ ;  /* 0x0000002a2c067290 */ /* 0x000fe2000fffe03f */
[----:B------:R-:W-:-:S03]  /*1f70*/  ISETP.GT.U32.AND P0, PT, R18, 0x1, PT ;  /* 0x000000011200780c */ /* 0x000fc60003f04070 */
[----:B------:R-:W-:-:S04]  /*1f80*/  UIMAD.WIDE.U32 UR4, UR6, -0x33333333, URZ ;  /* 0xcccccccd060478a5 */ /* 0x000fc8000f8e003f */
[----:B------:R-:W-:-:S03]  /*1f90*/  USHF.R.U32.HI UR4, URZ, 0x2, UR5 ;  /* 0x000000023f047899 */ /* 0x000fc60008011605 */
[----:B------:R-:W-:Y:S01]  /*1fa0*/  UMOV UR5, 0x400 ;  /* 0x0000040000057882 */ /* 0x000fe20000000000 */
[----:B------:R-:W-:Y:S02]  /*1fb0*/  UIMAD UR6, UR4, -0x5, UR6 ;  /* 0xfffffffb040678a4 */ /* 0x000fe4000f8e0206 */
[----:B0-----:R-:W-:-:S04]  /*1fc0*/  ULEA UR5, UR7, UR5, 0x18 ;  /* 0x0000000507057291 */ /* 0x001fc8000f8ec03f */
[----:B------:R-:W-:-:S04]  /*1fd0*/  ULEA UR6, UR6, UR5, 0x3 ;  /* 0x0000000506067291 */ /* 0x000fc8000f8e183f */
[----:B------:R-:W-:-:S04]  /*1fe0*/  UIADD3 UR6, UR6, 0x28, URZ ;  /* 0x0000002806067890 */ /* 0x000fc8000fffe03f */
[----:B------:R-:W-:-:S09]  /*1ff0*/  UPRMT UR6, URZ, 0x654, UR6 ;  /* 0x000006543f067896 */ /* 0x000fd20008000006 */
[----:B------:R-:W-:Y:S01]  /*2000*/  SYNCS.ARRIVE.TRANS64.RED.A1T0 RZ, [UR6], RZ ;  /* 0x000000ffffff79a7 */ /* 0x000fe20008100406 */
[----:B------:R-:W-:Y:S05]  /*2010*/  @P0 BRA `(.L_x_26) ;  /* 0x0000000000040947 */ /* 0x000fea0003800000 */
[----:B------:R-:W-:Y:S01]  /*2020*/  BPT.TRAP 0x1 ;  /* 0x000000040000795c */ /* 0x000fe20000300000 */
.L_x_26:
[----:B------:R-:W-:Y:S01]  /*2030*/  IMAD.SHL.U32 R3, R68, 0x40, RZ ;  /* 0x0000004044037824 */ /* 0x000fe200078e00ff */
[----:B------:R-:W-:Y:S01]  /*2040*/  UIADD3 UR42, UR43, UR42, URZ ;  /* 0x0000002a2b2a7290 */ /* 0x000fe2000fffe03f */
[----:B------:R-:W-:Y:S01]  /*2050*/  SHF.R.S32.HI R9, RZ, 0x1f, R67 ;  /* 0x0000001fff097819 */ /* 0x000fe20000011443 */
[----:B------:R-:W-:Y:S01]  /*2060*/  UISETP.GE.U32.AND UP1, UPT, UR43, 0x5, UPT ;  /* 0x000000052b00788c */ /* 0x000fe2000bf26070 */
[----:B------:R-:W-:Y:S01]  /*2070*/  IMAD.SHL.U32 R6, R69, 0x80, RZ ;  /* 0x0000008045067824 */ /* 0x000fe200078e00ff */
[----:B------:R-:W-:Y:S01]  /*2080*/  ULDC UR7, c[0x0][0x288] ;  /* 0x0000a20000077ab9 */ /* 0x000fe20000000800 */
[C---:B------:R-:W-:Y:S01]  /*2090*/  LOP3.LUT R10, R3.reuse, 0x6, R61, 0xf8, !PT ;  /* 0x00000006030a7812 */ /* 0x040fe200078ef83d */
[----:B------:R-:W-:Y:S01]  /*20a0*/  UISETP.GT.U32.AND UP0, UPT, UR42, 0x4, UPT ;  /* 0x000000042a00788c */ /* 0x000fe2000bf04070 */
[----:B------:R-:W-:Y:S01]  /*20b0*/  ISETP.GE.AND P0, PT, R3, UR7, PT ;  /* 0x0000000703007c0c */ /* 0x000fe2000bf06270 */
[----:B------:R-:W-:Y:S01]  /*20c0*/  ULDC.64 UR4, c[0x0][0x5d0] ;  /* 0x0001740000047ab9 */ /* 0x000fe20000000a00 */
[--C-:B------:R-:W-:Y:S01]  /*20d0*/  SHF.R.S32.HI R11, RZ, 0x1f, R10.reuse ;  /* 0x0000001fff0b7819 */ /* 0x100fe2000001140a */
[----:B------:R-:W-:Y:S01]  /*20e0*/  ULDC UR10, c[0x0][0x284] ;  /* 0x0000a100000a7ab9 */ /* 0x000fe20000000800 */
[----:B------:R-:W-:Y:S01]  /*20f0*/  IMAD R0, R9, UR4, RZ ;  /* 0x0000000409007c24 */ /* 0x000fe2000f8e02ff */
[----:B------:R-:W-:Y:S01]  /*2100*/  UISETP.LT.U32.AND UP0, UPT, UR43, 0x5, UP0 ;  /* 0x000000052b00788c */ /* 0x000fe20008701070 */
[----:B------:R-:W-:Y:S01]  /*2110*/  ISETP.GE.OR P0, PT, R6, UR10, P0 ;  /* 0x0000000a06007c0c */ /* 0x000fe20008706670 */
[----:B------:R-:W-:Y:S01]  /*2120*/  IMAD.WIDE.U32 R4, R67, UR4, R10 ;  /* 0x0000000443047c25 */ /* 0x000fe2000f8e000a */
[----:B------:R-:W-:Y:S01]  /*2130*/  ULDC.64 UR8, c[0x0][0x5c8] ;  /* 0x0001720000087ab9 */ /* 0x000fe20000000a00 */
[----:B------:R-:W-:-:S02]  /*2140*/  USEL UR6, URZ, 0x1, !UP0 ;  /* 0x000000013f067887 */ /* 0x000fc4000c000000 */
[----:B------:R-:W-:Y:S01]  /*2150*/  IMAD R7, R67, UR5, R0 ;  /* 0x0000000543077c24 */ /* 0x000fe2000f8e0200 */
[----:B------:R-:W-:Y:S01]  /*2160*/  @UP1 UIMAD.WIDE.U32 UR4, UR42, -0x33333333, URZ ;  /* 0xcccccccd2a0418a5 */ /* 0x000fe2000f8e003f */
[----:B------:R-:W-:Y:S01]  /*2170*/  IMAD.WIDE R68, R69, 0x80, R22 ;  /* 0x0000008045447825 */ /* 0x000fe200078e0216 */
[----:B------:R-:W-:Y:S02]  /*2180*/  ULOP3.LUT UR40, UR40, UR6, URZ, 0x3c, !UPT ;  /* 0x0000000628287292 */ /* 0x000fe4000f8e3c3f */
[----:B------:R-:W-:Y:S01]  /*2190*/  @UP1 USHF.R.U32.HI UR4, URZ, 0x2, UR5 ;  /* 0x000000023f041899 */ /* 0x000fe20008011605 */
[----:B------:R-:W-:Y:S02]  /*21a0*/  IMAD.IADD R5, R5, 0x1, R7 ;  /* 0x0000000105057824 */ /* 0x000fe400078e0207 */
[----:B------:R-:W-:Y:S01]  /*21b0*/  IMAD R7, R69, UR8, RZ ;  /* 0x0000000845077c24 */ /* 0x000fe2000f8e02ff */
[----:B------:R-:W-:Y:S01]  /*21c0*/  @UP1 ULOP3.LUT UR40, UR40, 0x1, UR4, 0x78, !UPT ;  /* 0x0000000128281892 */ /* 0x000fe2000f8e7804 */
[----:B------:R-:W-:-:S04]  /*21d0*/  IMAD.WIDE.U32 R70, R68, UR8, R4 ;  /* 0x0000000844467c25 */ /* 0x000fc8000f8e0004 */
[----:B------:R-:W-:Y:S02]  /*21e0*/  IMAD R7, R68, UR9, R7 ;  /* 0x0000000944077c24 */ /* 0x000fe4000f8e0207 */
[----:B------:R-:W-:Y:S01]  /*21f0*/  IMAD.MOV.U32 R0, RZ, RZ, -0x1 ;  /* 0xffffffffff007424 */ /* 0x000fe200078e00ff */
[----:B------:R-:W-:Y:S06]  /*2200*/  @P0 BRA `(.L_x_28) ;  /* 0x00000020009c0947 */ /* 0x000fec0003800000 */
[----:B-----5:R-:W-:Y:S01]  /*2210*/  FSETP.NEU.AND P0, PT, R56, RZ, PT ;  /* 0x000000ff3800720b */ /* 0x020fe20003f0d000 */
[----:B------:R-:W-:Y:S01]  /*2220*/  IMAD.IADD R4, R60, 0x1, -R3 ;  /* 0x000000013c047824 */ /* 0x000fe200078e0a03 */
[----:B------:R-:W-:Y:S01]  /*2230*/  BSSY B0, `(.L_x_28) ;  /* 0x0000224000007945 */ /* 0x000fe20003800000 */
[----:B------:R-:W-:Y:S02]  /*2240*/  IMAD.IADD R3, R65, 0x1, -R6 ;  /* 0x0000000141037824 */ /* 0x000fe400078e0a06 */
[----:B------:R-:W-:Y:S01]  /*2250*/  IMAD.IADD R81, R71, 0x1, R7 ;  /* 0x0000000147517824 */ /* 0x000fe200078e0207 */
[----:B------:R-:W-:-:S04]  /*2260*/  ISETP.GT.AND P2, PT, R4, RZ, PT ;  /* 0x000000ff0400720c */ /* 0x000fc80003f44270 */
[----:B------:R-:W-:-:S03]  /*2270*/  ISETP.GT.AND P1, PT, R3, RZ, P2 ;  /* 0x000000ff0300720c */ /* 0x000fc60001724270 */
[----:B------:R-:W-:Y:S10]  /*2280*/  @!P0 BRA `(.L_x_29) ;  /* 0x0000001400e88947 */ /* 0x000ff40003800000 */
[----:B------:R-:W0:Y:S01]  /*2290*/  LDC.64 R74, c[0x0][0x5b8] ;  /* 0x00016e00ff4a7b82 */ /* 0x000e220000000a00 */
[----:B------:R-:W-:-:S07]  /*22a0*/  ULDC.64 UR4, c[0x0][0x5c0] ;  /* 0x0001700000047ab9 */ /* 0x000fce0000000a00 */
[----:B------:R-:W1:Y:S08]  /*22b0*/  LDC.64 R76, c[0x0][0x5b0] ;  /* 0x00016c00ff4c7b82 */ /* 0x000e700000000a00 */
[----:B------:R-:W2:Y:S01]  /*22c0*/  LDC.64 R78, c[0x0][0x5a8] ;  /* 0x00016a00ff4e7b82 */ /* 0x000ea20000000a00 */
[-C--:B0-----:R-:W-:Y:S02]  /*22d0*/  IMAD R6, R9, R74.reuse, RZ ;  /* 0x0000004a09067224 */ /* 0x081fe400078e02ff */
[----:B------:R-:W-:-:S04]  /*22e0*/  IMAD.WIDE.U32 R72, R67, R74, R10 ;  /* 0x0000004a43487225 */ /* 0x000fc800078e000a */
[----:B------:R-:W-:Y:S02]  /*22f0*/  IMAD R71, R67, R75, R6 ;  /* 0x0000004b43477224 */ /* 0x000fe400078e0206 */
[-C--:B-1----:R-:W-:Y:S02]  /*2300*/  IMAD R5, R69, R76.reuse, RZ ;  /* 0x0000004c45057224 */ /* 0x082fe400078e02ff */
[----:B------:R-:W-:Y:S02]  /*2310*/  IMAD.IADD R13, R73, 0x1, R71 ;  /* 0x00000001490d7824 */ /* 0x000fe400078e0247 */
[----:B------:R-:W-:Y:S02]  /*2320*/  IMAD.MOV.U32 R12, RZ, RZ, R72 ;  /* 0x000000ffff0c7224 */ /* 0x000fe400078e0048 */
[C---:B------:R-:W-:Y:S02]  /*2330*/  IMAD R75, R68.reuse, R77, R5 ;  /* 0x0000004d444b7224 */ /* 0x040fe400078e0205 */
[----:B------:R-:W-:-:S04]  /*2340*/  IMAD.WIDE.U32 R6, R68, R76, R12 ;  /* 0x0000004c44067225 */ /* 0x000fc800078e000c */
[----:B------:R-:W-:Y:S01]  /*2350*/  IMAD.IADD R5, R7, 0x1, R75 ;  /* 0x0000000107057824 */ /* 0x000fe200078e024b */
[----:B--2---:R-:W-:-:S04]  /*2360*/  LEA R14, P0, R6, R78, 0x1 ;  /* 0x0000004e060e7211 */ /* 0x004fc800078008ff */
[----:B------:R-:W-:-:S05]  /*2370*/  LEA.HI.X R15, R6, R79, R5, 0x1, P0 ;  /* 0x0000004f060f7211 */ /* 0x000fca00000f0c05 */
[----:B------:R0:W2:Y:S01]  /*2380*/  @P1 LDG.E.LTC128B.U16 R5, desc[UR36][R14.64] ;  /* 0x000000240e051981 */ /* 0x0000a2000c1e1520 */
[----:B------:R-:W-:Y:S01]  /*2390*/  LEA R8, P0, R70, UR4, 0x1 ;  /* 0x0000000446087c11 */ /* 0x000fe2000f8008ff */
[----:B------:R-:W-:Y:S01]  /*23a0*/  IMAD.WIDE.U32 R6, R68, R76, R10 ;  /* 0x0000004c44067225 */ /* 0x000fe200078e000a */
[----:B------:R-:W-:Y:S03]  /*23b0*/  BSSY B1, `(.L_x_30) ;  /* 0x0000012000017945 */ /* 0x000fe60003800000 */
[----:B------:R-:W-:Y:S02]  /*23c0*/  IMAD.IADD R7, R75, 0x1, R7 ;  /* 0x000000014b077824 */ /* 0x000fe400078e0207 */
[----:B------:R-:W-:Y:S01]  /*23d0*/  IMAD.WIDE.U32 R20, R67, R74, R6 ;  /* 0x0000004a43147225 */ /* 0x000fe200078e0006 */
[----:B0-----:R-:W-:-:S03]  /*23e0*/  SHF.L.U64.HI R15, R76, 0x3, R77 ;  /* 0x000000034c0f7819 */ /* 0x001fc6000001024d */
[----:B------:R-:W-:Y:S01]  /*23f0*/  IMAD.IADD R7, R71, 0x1, R21 ;  /* 0x0000000147077824 */ /* 0x000fe200078e0215 */
[----:B------:R-:W-:Y:S01]  /*2400*/  LEA R6, P4, R20, R78, 0x1 ;  /* 0x0000004e14067211 */ /* 0x000fe200078808ff */
[----:B------:R-:W-:-:S03]  /*2410*/  IMAD.SHL.U32 R14, R76, 0x8, RZ ;  /* 0x000000084c0e7824 */ /* 0x000fc600078e00ff */
[----:B------:R-:W-:Y:S01]  /*2420*/  LEA.HI.X R7, R20, R79, R7, 0x1, P4 ;  /* 0x0000004f14077211 */ /* 0x000fe200020f0c07 */
[----:B--2---:R-:W-:-:S04]  /*2430*/  IMAD.U32 R9, R5, 0x10000, RZ ;  /* 0x0001000005097824 */ /* 0x004fc800078e00ff */
[----:B------:R-:W-:-:S04]  /*2440*/  FMUL R9, R9, R56 ;  /* 0x0000003809097220 */ /* 0x000fc80000400000 */
[----:B------:R-:W-:Y:S01]  /*2450*/  FFMA R24, R24, R19, R9 ;  /* 0x0000001318187223 */ /* 0x000fe20000000009 */
[----:B------:R-:W-:Y:S02]  /*2460*/  LEA.HI.X R9, R70, UR5, R81, 0x1, P0 ;  /* 0x0000000546097c11 */ /* 0x000fe400080f0c51 */
[----:B------:R-:W-:Y:S02]  /*2470*/  ISETP.GT.AND P0, PT, R4, 0x1, PT ;  /* 0x000000010400780c */ /* 0x000fe40003f04270 */
[----:B------:R-:W-:Y:S02]  /*2480*/  F2FP.BF16.F32.PACK_AB R24, RZ, R24 ;  /* 0x00000018ff18723e */ /* 0x000fe400000010ff */
[----:B------:R-:W-:-:S03]  /*2490*/  ISETP.GT.AND P3, PT, R3, RZ, P0 ;  /* 0x000000ff0300720c */ /* 0x000fc60000764270 */
[----:B------:R0:W-:Y:S10]  /*24a0*/  @P1 STG.E.U16 desc[UR36][R8.64], R24 ;  /* 0x0000001808001986 */ /* 0x0001f4000c101524 */
[----:B------:R-:W-:Y:S05]  /*24b0*/  @!P3 BRA `(.L_x_31) ;  /* 0x000000000004b947 */ /* 0x000fea0003800000 */
[----:B------:R1:W5:Y:S02]  /*24c0*/  LDG.E.LTC128B.U16 R5, desc[UR36][R6.64+0x2] ;  /* 0x0000022406057981 */ /* 0x000364000c1e1520 */
.L_x_31:
[----:B------:R-:W-:Y:S05]  /*24d0*/  BSYNC B1 ;  /* 0x0000000000017941 */ /* 0x000fea0003800000 */
.L_x_30:
[----:B-----5:R-:W-:Y:S01]  /*24e0*/  IMAD.U32 R69, R5, 0x10000, RZ ;  /* 0x0001000005457824 */ /* 0x020fe200078e00ff */
[----:B------:R-:W-:Y:S01]  /*24f0*/  ISETP.GT.AND P2, PT, R3, 0x8, P2 ;  /* 0x000000080300780c */ /* 0x000fe20001744270 */
[----:B------:R-:W-:Y:S01]  /*2500*/  IMAD.WIDE.U32 R20, R68, R76, R14 ;  /* 0x0000004c44147225 */ /* 0x000fe200078e000e */
[----:B0-----:R-:W-:-:S03]  /*2510*/  PRMT R24, R5, 0x7610, R24 ;  /* 0x0000761005187816 */ /* 0x001fc60000000018 */
[----:B------:R-:W-:Y:S01]  /*2520*/  FMUL R12, R69, R56 ;  /* 0x00000038450c7220 */ /* 0x000fe20000400000 */
[----:B------:R-:W-:Y:S01]  /*2530*/  IMAD.IADD R75, R75, 0x1, R21 ;  /* 0x000000014b4b7824 */ /* 0x000fe200078e0215 */
[----:B------:R-:W-:Y:S02]  /*2540*/  IADD3 R72, P1, R72, R20, RZ ;  /* 0x0000001448487210 */ /* 0x000fe40007f3e0ff */
[----:B------:R-:W-:-:S03]  /*2550*/  FFMA R12, R25, R19, R12 ;  /* 0x00000013190c7223 */ /* 0x000fc6000000000c */
[----:B------:R-:W-:Y:S02]  /*2560*/  IMAD.X R13, R75, 0x1, R13, P1 ;  /* 0x000000014b0d7824 */ /* 0x000fe400008e060d */
[----:B------:R-:W-:Y:S02]  /*2570*/  F2FP.BF16.F32.PACK_AB R12, RZ, R12 ;  /* 0x0000000cff0c723e */ /* 0x000fe400000010ff */
[----:B------:R-:W-:Y:S02]  /*2580*/  LEA R14, P1, R72, R78, 0x1 ;  /* 0x0000004e480e7211 */ /* 0x000fe400078208ff */
[----:B------:R-:W-:Y:S02]  /*2590*/  PRMT R21, R12, 0x7610, R21 ;  /* 0x000076100c157816 */ /* 0x000fe40000000015 */
[----:B------:R-:W-:-:S03]  /*25a0*/  LEA.HI.X R15, R72, R79, R13, 0x1, P1 ;  /* 0x0000004f480f7211 */ /* 0x000fc600008f0c0d */
[----:B------:R0:W-:Y:S04]  /*25b0*/  @P3 STG.E.U16 desc[UR36][R8.64+0x2], R21 ;  /* 0x0000021508003986 */ /* 0x0001e8000c101524 */
[----:B------:R-:W2:Y:S01]  /*25c0*/  @P2 LDG.E.LTC128B.U16 R24, desc[UR36][R14.64] ;  /* 0x000000240e182981 */ /* 0x000ea2000c1e1520 */
[----:B------:R-:W-:Y:S01]  /*25d0*/  IADD3 R20, P1, R10, R20, RZ ;  /* 0x000000140a147210 */ /* 0x000fe20007f3e0ff */
[----:B------:R-:W-:Y:S01]  /*25e0*/  BSSY B1, `(.L_x_32) ;  /* 0x0000011000017945 */ /* 0x000fe20003800000 */
[----:B------:R-:W-:Y:S02]  /*25f0*/  SHF.L.U64.HI R13, R57, 0x1, R58 ;  /* 0x00000001390d7819 */ /* 0x000fe4000001023a */
[----:B------:R-:W-:Y:S01]  /*2600*/  ISETP.GT.AND P0, PT, R3, 0x8, P0 ;  /* 0x000000080300780c */ /* 0x000fe20000704270 */
[----:B0-----:R-:W-:Y:S01]  /*2610*/  IMAD.X R21, R11, 0x1, R75, P1 ;  /* 0x000000010b157824 */ /* 0x001fe200008e064b */
[----:B------:R-:W-:Y:S01]  /*2620*/  LEA R12, P1, R57, R8, 0x1 ;  /* 0x00000008390c7211 */ /* 0x000fe200078208ff */
[----:B------:R-:W-:-:S04]  /*2630*/  IMAD.WIDE.U32 R20, R67, R74, R20 ;  /* 0x0000004a43147225 */ /* 0x000fc800078e0014 */
[----:B------:R-:W-:Y:S01]  /*2640*/  IMAD.X R13, R13, 0x1, R9, P1 ;  /* 0x000000010d0d7824 */ /* 0x000fe200008e0609 */
[----:B------:R-:W-:Y:S01]  /*2650*/  LEA R10, P3, R20, R78, 0x1 ;  /* 0x0000004e140a7211 */ /* 0x000fe200078608ff */
[----:B------:R-:W-:-:S05]  /*2660*/  IMAD.IADD R11, R71, 0x1, R21 ;  /* 0x00000001470b7824 */ /* 0x000fca00078e0215 */
[----:B------:R-:W-:Y:S01]  /*2670*/  LEA.HI.X R11, R20, R79, R11, 0x1, P3 ;  /* 0x0000004f140b7211 */ /* 0x000fe200018f0c0b */
[----:B--2---:R-:W-:-:S04]  /*2680*/  IMAD.U32 R5, R24, 0x10000, RZ ;  /* 0x0001000018057824 */ /* 0x004fc800078e00ff */
[----:B------:R-:W-:-:S04]  /*2690*/  FMUL R5, R5, R56 ;  /* 0x0000003805057220 */ /* 0x000fc80000400000 */
[----:B------:R-:W-:-:S05]  /*26a0*/  FFMA R5, R26, R19, R5 ;  /* 0x000000131a057223 */ /* 0x000fca0000000005 */
[----:B------:R-:W-:-:S05]  /*26b0*/  F2FP.BF16.F32.PACK_AB R5, RZ, R5 ;  /* 0x00000005ff05723e */ /* 0x000fca00000010ff */
[----:B------:R0:W-:Y:S01]  /*26c0*/  @P2 STG.E.U16 desc[UR36][R12.64], R5 ;  /* 0x000000050c002986 */ /* 0x0001e2000c101524 */
[----:B------:R-:W-:Y:S05]  /*26d0*/  @!P0 BRA `(.L_x_33) ;  /* 0x0000000000048947 */ /* 0x000fea0003800000 */
[----:B------:R2:W5:Y:S02]  /*26e0*/  LDG.E.LTC128B.U16 R24, desc[UR36][R10.64+0x2] ;  /* 0x000002240a187981 */ /* 0x000564000c1e1520 */
.L_x_33:
[----:B------:R-:W-:Y:S05]  /*26f0*/  BSYNC B1 ;  /* 0x0000000000017941 */ /* 0x000fea0003800000 */
.L_x_32:
[----:B0----5:R-:W-:Y:S01]  /*2700*/  IMAD.U32 R5, R24, 0x10000, RZ ;  /* 0x0001000018057824 */ /* 0x021fe200078e00ff */
[----:B------:R-:W-:Y:S01]  /*2710*/  ISETP.GT.AND P1, PT, R4, 0x8, PT ;  /* 0x000000080400780c */ /* 0x000fe20003f24270 */
[----:B------:R-:W-:Y:S02]  /*2720*/  BSSY B1, `(.L_x_34) ;  /* 0x0000008000017945 */ /* 0x000fe40003800000 */
[----:B------:R-:W-:Y:S01]  /*2730*/  FMUL R14, R5, R56 ;  /* 0x00000038050e7220 */ /* 0x000fe20000400000 */
[----:B------:R-:W-:-:S03]  /*2740*/  ISETP.GT.AND P2, PT, R3, RZ, P1 ;  /* 0x000000ff0300720c */ /* 0x000fc60000f44270 */
[----:B------:R-:W-:-:S05]  /*2750*/  FFMA R14, R27, R19, R14 ;  /* 0x000000131b0e7223 */ /* 0x000fca000000000e */
[----:B------:R-:W-:-:S05]  /*2760*/  F2FP.BF16.F32.PACK_AB R14, RZ, R14 ;  /* 0x0000000eff0e723e */ /* 0x000fca00000010ff */
[----:B------:R0:W-:Y:S01]  /*2770*/  @P0 STG.E.U16 desc[UR36][R12.64+0x2], R14 ;  /* 0x0000020e0c000986 */ /* 0x0001e2000c101524 */
[----:B------:R-:W-:Y:S05]  /*2780*/  @!P2 BRA `(.L_x_35) ;  /* 0x000000000004a947 */ /* 0x000fea0003800000 */
[----:B------:R3:W5:Y:S02]  /*2790*/  LDG.E.LTC128B.U16 R24, desc[UR36][R6.64+0x10] ;  /* 0x0000102406187981 */ /* 0x000764000c1e1520 */
.L_x_35:
[----:B------:R-:W-:Y:S05]  /*27a0*/  BSYNC B1 ;  /* 0x0000000000017941 */ /* 0x000fea0003800000 */
.L_x_34:
[----:B-----5:R-:W-:Y:S01]  /*27b0*/  IMAD.U32 R5, R24, 0x10000, RZ ;  /* 0x0001000018057824 */ /* 0x020fe200078e00ff */
        /* <DEDUP_REMOVED lines=9> */
.L_x_37:
[----:B------:R-:W-:Y:S05]  /*2850*/  BSYNC B1 ;  /* 0x0000000000017941 */ /* 0x000fea0003800000 */
.L_x_36:
[----:B----45:R-:W-:Y:S01]  /*2860*/  IMAD.U32 R5, R24, 0x10000, RZ ;  /* 0x0001000018057824 */ /* 0x030fe200078e00ff */
[----:B------:R-:W-:Y:S01]  /*2870*/  ISETP.GT.AND P1, PT, R3, 0x8, P1 ;  /* 0x000000080300780c */ /* 0x000fe20000f24270 */
[----:B------:R-:W-:Y:S02]  /*2880*/  BSSY B1, `(.L_x_38) ;  /* 0x0000007000017945 */ /* 0x000fe40003800000 */
[----:B0-----:R-:W-:-:S04]  /*2890*/  FMUL R14, R5, R56 ;  /* 0x00000038050e7220 */ /* 0x001fc80000400000 */
[----:B------:R-:W-:-:S05]  /*28a0*/  FFMA R14, R29, R19, R14 ;  /* 0x000000131d0e7223 */ /* 0x000fca000000000e */
[----:B------:R-:W-:-:S05]  /*28b0*/  F2FP.BF16.F32.PACK_AB R14, RZ, R14 ;  /* 0x0000000eff0e723e */ /* 0x000fca00000010ff */
[----:B------:R0:W-:Y:S01]  /*28c0*/  @P3 STG.E.U16 desc[UR36][R8.64+0x12], R14 ;  /* 0x0000120e08003986 */ /* 0x0001e2000c101524 */
[----:B------:R-:W-:Y:S05]  /*28d0*/  @!P1 BRA `(.L_x_39) ;  /* 0x0000000000049947 */ /* 0x000fea0003800000 */
[----:B------:R4:W5:Y:S02]  /*28e0*/  LDG.E.LTC128B.U16 R24, desc[UR36][R10.64+0x10] ;  /* 0x000010240a187981 */ /* 0x000964000c1e1520 */
.L_x_39:
[----:B------:R-:W-:Y:S05]  /*28f0*/  BSYNC B1 ;  /* 0x0000000000017941 */ /* 0x000fea0003800000 */
.L_x_38:
[----:B-----5:R-:W-:Y:S01]  /*2900*/  IMAD.U32 R5, R24, 0x10000, RZ ;  /* 0x0001000018057824 */ /* 0x020fe200078e00ff */
[----:B------:R-:W-:Y:S01]  /*2910*/  ISETP.GT.AND P0, PT, R3, 0x8, P0 ;  /* 0x000000080300780c */ /* 0x000fe20000704270 */
[----:B------:R-:W-:Y:S02]  /*2920*/  BSSY B1, `(.L_x_40) ;  /* 0x0000007000017945 */ /* 0x000fe40003800000 */
[----:B------:R-:W-:-:S04]  /*2930*/  FMUL R5, R5, R56 ;  /* 0x0000003805057220 */ /* 0x000fc80000400000 */
[----:B------:R-:W-:-:S05]  /*2940*/  FFMA R5, R30, R19, R5 ;  /* 0x000000131e057223 */ /* 0x000fca0000000005 */
[----:B------:R-:W-:-:S05]  /*2950*/  F2FP.BF16.F32.PACK_AB R5, RZ, R5 ;  /* 0x00000005ff05723e */ /* 0x000fca00000010ff */
[----:B------:R0:W-:Y:S01]  /*2960*/  @P1 STG.E.U16 desc[UR36][R12.64+0x10], R5 ;  /* 0x000010050c001986 */ /* 0x0001e2000c101524 */
[----:B------:R-:W-:Y:S05]  /*2970*/  @!P0 BRA `(.L_x_41) ;  /* 0x0000000000048947 */ /* 0x000fea0003800000 */
[----:B------:R0:W5:Y:S02]  /*2980*/  LDG.E.LTC128B.U16 R24, desc[UR36][R10.64+0x12] ;  /* 0x000012240a187981 */ /* 0x000164000c1e1520 */
.L_x_41:
[----:B------:R-:W-:Y:S05]  /*2990*/  BSYNC B1 ;  /* 0x0000000000017941 */ /* 0x000fea0003800000 */
.L_x_40:
        /* <DEDUP_REMOVED lines=10> */
.L_x_43:
[----:B------:R-:W-:Y:S05]  /*2a40*/  BSYNC B1 ;  /* 0x0000000000017941 */ /* 0x000fea0003800000 */
.L_x_42:
        /* <DEDUP_REMOVED lines=10> */
.L_x_45:
[----:B------:R-:W-:Y:S05]  /*2af0*/  BSYNC B1 ;  /* 0x0000000000017941 */ /* 0x000fea0003800000 */
.L_x_44:
[----:B0----5:R-:W-:Y:S01]  /*2b00*/  IMAD.U32 R5, R24, 0x10000, RZ ;  /* 0x0001000018057824 */ /* 0x021fe200078e00ff */
        /* <DEDUP_REMOVED lines=8> */
.L_x_47:
[----:B------:R-:W-:Y:S05]  /*2b90*/  BSYNC B1 ;  /* 0x0000000000017941 */ /* 0x000fea0003800000 */
.L_x_46:
        /* <DEDUP_REMOVED lines=9> */
.L_x_49:
[----:B------:R-:W-:Y:S05]  /*2c30*/  BSYNC B1 ;  /* 0x0000000000017941 */ /* 0x000fea0003800000 */
.L_x_48:
        /* <DEDUP_REMOVED lines=10> */
.L_x_51:
[----:B------:R-:W-:Y:S05]  /*2ce0*/  BSYNC B1 ;  /* 0x0000000000017941 */ /* 0x000fea0003800000 */
.L_x_50:
        /* <DEDUP_REMOVED lines=10> */
.L_x_53:
[----:B------:R-:W-:Y:S05]  /*2d90*/  BSYNC B1 ;  /* 0x0000000000017941 */ /* 0x000fea0003800000 */
.L_x_52:
        /* <DEDUP_REMOVED lines=9> */
.L_x_55:
[----:B------:R-:W-:Y:S05]  /*2e30*/  BSYNC B1 ;  /* 0x0000000000017941 */ /* 0x000fea0003800000 */
.L_x_54:
        /* <DEDUP_REMOVED lines=9> */
.L_x_57:
[----:B------:R-:W-:Y:S05]  /*2ed0*/  BSYNC B1 ;  /* 0x0000000000017941 */ /* 0x000fea0003800000 */
.L_x_56:
        /* <DEDUP_REMOVED lines=10> */
.L_x_59:
[----:B------:R-:W-:Y:S05]  /*2f80*/  BSYNC B1 ;  /* 0x0000000000017941 */ /* 0x000fea0003800000 */
.L_x_58:
        /* <DEDUP_REMOVED lines=10> */
.L_x_61:
[----:B------:R-:W-:Y:S05]  /*3030*/  BSYNC B1 ;  /* 0x0000000000017941 */ /* 0x000fea0003800000 */
.L_x_60:
        /* <DEDUP_REMOVED lines=9> */
.L_x_63:
[----:B------:R-:W-:Y:S05]  /*30d0*/  BSYNC B1 ;  /* 0x0000000000017941 */ /* 0x000fea0003800000 */
.L_x_62:
        /* <DEDUP_REMOVED lines=9> */
.L_x_65:
[----:B------:R-:W-:Y:S05]  /*3170*/  BSYNC B1 ;  /* 0x0000000000017941 */ /* 0x000fea0003800000 */
.L_x_64:
        /* <DEDUP_REMOVED lines=10> */
.L_x_67:
[----:B------:R-:W-:Y:S05]  /*3220*/  BSYNC B1 ;  /* 0x0000000000017941 */ /* 0x000fea0003800000 */
.L_x_66:
        /* <DEDUP_REMOVED lines=10> */
.L_x_69:
[----:B------:R-:W-:Y:S05]  /*32d0*/  BSYNC B1 ;  /* 0x0000000000017941 */ /* 0x000fea0003800000 */
.L_x_68:
        /* <DEDUP_REMOVED lines=9> */
.L_x_71:
[----:B------:R-:W-:Y:S05]  /*3370*/  BSYNC B1 ;  /* 0x0000000000017941 */ /* 0x000fea0003800000 */
.L_x_70:
        /* <DEDUP_REMOVED lines=9> */
.L_x_73:
[----:B------:R-:W-:Y:S05]  /*3410*/  BSYNC B1 ;  /* 0x0000000000017941 */ /* 0x000fea0003800000 */
.L_x_72:
        /* <DEDUP_REMOVED lines=10> */
.L_x_75:
[----:B------:R-:W-:Y:S05]  /*34c0*/  BSYNC B1 ;  /* 0x0000000000017941 */ /* 0x000fea0003800000 */
.L_x_74:
        /* <DEDUP_REMOVED lines=10> */
.L_x_77:
[----:B------:R-:W-:Y:S05]  /*3570*/  BSYNC B1 ;  /* 0x0000000000017941 */ /* 0x000fea0003800000 */
.L_x_76:
        /* <DEDUP_REMOVED lines=9> */
.L_x_79:
[----:B------:R-:W-:Y:S05]  /*3610*/  BSYNC B1 ;  /* 0x0000000000017941 */ /* 0x000fea0003800000 */
.L_x_78:
        /* <DEDUP_REMOVED lines=9> */
.L_x_81:
[----:B------:R-:W-:Y:S05]  /*36b0*/  BSYNC B1 ;  /* 0x0000000000017941 */ /* 0x000fea0003800000 */
.L_x_80:
        /* <DEDUP_REMOVED lines=10> */
.L_x_83:
[----:B------:R-:W-:Y:S05]  /*3760*/  BSYNC B1 ;  /* 0x0000000000017941 */ /* 0x000fea0003800000 */
.L_x_82:
[----:B-----5:R-:W-:Y:S01]  /*3770*/  IMAD.U32 R5, R24, 0x10000, RZ ;  /* 0x0001000018057824 */ /* 0x020fe200078e00ff */
[----:B------:R-:W-:Y:S01]  /*3780*/  ISETP.GT.AND P0, PT, R4, 0x39, PT ;  /* 0x000000390400780c */ /* 0x000fe20003f04270 */
[----:B------:R-:W-:Y:S01]  /*3790*/  @P2 IMAD.MOV.U32 R4, RZ, RZ, R8 ;  /* 0x000000ffff042224 */ /* 0x000fe200078e0008 */
[----:B------:R-:W-:Y:S01]  /*37a0*/  BSSY B1, `(.L_x_84) ;  /* 0x000000a000017945 */ /* 0x000fe20003800000 */
[----:B------:R-:W-:Y:S01]  /*37b0*/  FMUL R5, R5, R56 ;  /* 0x0000003805057220 */ /* 0x000fe20000400000 */
[----:B------:R-:W-:-:S03]  /*37c0*/  ISETP.GT.AND P3, PT, R3, RZ, P0 ;  /* 0x000000ff0300720c */ /* 0x000fc60000764270 */
[----:B------:R-:W-:-:S05]  /*37d0*/  FFMA R5, R52, R19, R5 ;  /* 0x0000001334057223 */ /* 0x000fca0000000005 */
[----:B------:R-:W-:-:S04]  /*37e0*/  F2FP.BF16.F32.PACK_AB R5, RZ, R5 ;  /* 0x00000005ff05723e */ /* 0x000fc800000010ff */
[----:B0-----:R-:W-:Y:S01]  /*37f0*/  PRMT R14, R5, 0x7610, R14 ;  /* 0x00007610050e7816 */ /* 0x001fe2000000000e */
[----:B------:R-:W-:-:S05]  /*3800*/  @P2 IMAD.MOV.U32 R5, RZ, RZ, R9 ;  /* 0x000000ffff052224 */ /* 0x000fca00078e0009 */
[----:B------:R0:W-:Y:S01]  /*3810*/  @P2 STG.E.U16 desc[UR36][R4.64+0x70], R14 ;  /* 0x0000700e04002986 */ /* 0x0001e2000c101524 */
[----:B------:R-:W-:Y:S05]  /*3820*/  @!P3 BRA `(.L_x_85) ;  /* 0x000000000004b947 */ /* 0x000fea0003800000 */
[----:B------:R0:W5:Y:S02]  /*3830*/  LDG.E.LTC128B.U16 R24, desc[UR36][R6.64+0x72] ;  /* 0x0000722406187981 */ /* 0x000164000c1e1520 */
.L_x_85:
[----:B------:R-:W-:Y:S05]  /*3840*/  BSYNC B1 ;  /* 0x0000000000017941 */ /* 0x000fea0003800000 */
.L_x_84:
        /* <DEDUP_REMOVED lines=9> */
.L_x_87:
[----:B------:R-:W-:Y:S05]  /*38e0*/  BSYNC B1 ;  /* 0x0000000000017941 */ /* 0x000fea0003800000 */
.L_x_86:
[----:B-----5:R-:W-:Y:S01]  /*38f0*/  IMAD.U32 R5, R24, 0x10000, RZ ;  /* 0x0001000018057824 */ /* 0x020fe200078e00ff */
[----:B------:R-:W-:Y:S01]  /*3900*/  ISETP.GT.AND P0, PT, R3, 0x8, P0 ;  /* 0x000000080300780c */ /* 0x000fe20000704270 */
[----:B0-----:R-:W-:Y:S01]  /*3910*/  @P1 IMAD.MOV.U32 R4, RZ, RZ, R12 ;  /* 0x000000ffff041224 */ /* 0x001fe200078e000c */
[----:B------:R-:W-:Y:S01]  /*3920*/  BSSY B1, `(.L_x_88) ;  /* 0x0000009000017945 */ /* 0x000fe20003800000 */
[----:B------:R-:W-:-:S04]  /*3930*/  FMUL R5, R5, R56 ;  /* 0x0000003805057220 */ /* 0x000fc80000400000 */
[----:B------:R-:W-:-:S05]  /*3940*/  FFMA R5, R54, R19, R5 ;  /* 0x0000001336057223 */ /* 0x000fca0000000005 */
[----:B------:R-:W-:-:S04]  /*3950*/  F2FP.BF16.F32.PACK_AB R5, RZ, R5 ;  /* 0x00000005ff05723e */ /* 0x000fc800000010ff */
[----:B-1-3--:R-:W-:Y:S01]  /*3960*/  PRMT R6, R5, 0x7610, R6 ;  /* 0x0000761005067816 */ /* 0x00afe20000000006 */
[----:B------:R-:W-:-:S05]  /*3970*/  @P1 IMAD.MOV.U32 R5, RZ, RZ, R13 ;  /* 0x000000ffff051224 */ /* 0x000fca00078e000d */
[----:B------:R0:W-:Y:S01]  /*3980*/  @P1 STG.E.U16 desc[UR36][R4.64+0x70], R6 ;  /* 0x0000700604001986 */ /* 0x0001e2000c101524 */
[----:B------:R-:W-:Y:S05]  /*3990*/  @!P0 BRA `(.L_x_89) ;  /* 0x0000000000048947 */ /* 0x000fea0003800000 */
[----:B------:R1:W5:Y:S02]  /*39a0*/  LDG.E.LTC128B.U16 R24, desc[UR36][R10.64+0x72] ;  /* 0x000072240a187981 */ /* 0x000364000c1e1520 */
.L_x_89:
[----:B------:R-:W-:Y:S05]  /*39b0*/  BSYNC B1 ;  /* 0x0000000000017941 */ /* 0x000fea0003800000 */
.L_x_88:
[----:B------:R-:W-:Y:S05]  /*39c0*/  @!P0 BRA `(.L_x_90) ;  /* 0x0000000800a88947 */ /* 0x000fea0003800000 */
[----:B-----5:R-:W-:-:S04]  /*39d0*/  IMAD.U32 R3, R24, 0x10000, RZ ;  /* 0x0001000018037824 */ /* 0x020fc800078e00ff */
[----:B0-----:R-:W-:-:S04]  /*39e0*/  FMUL R4, R3, R56 ;  /* 0x0000003803047220 */ /* 0x001fc80000400000 */
[----:B------:R-:W-:-:S05]  /*39f0*/  FFMA R4, R55, R19, R4 ;  /* 0x0000001337047223 */ /* 0x000fca0000000004 */
[----:B------:R-:W-:-:S05]  /*3a00*/  F2FP.BF16.F32.PACK_AB R4, RZ, R4 ;  /* 0x00000004ff04723e */ /* 0x000fca00000010ff */
[----:B------:R3:W-:Y:S01]  /*3a10*/  STG.E.U16 desc[UR36][R12.64+0x72], R4 ;  /* 0x000072040c007986 */ /* 0x0007e2000c101524 */
[----:B------:R-:W-:Y:S05]  /*3a20*/  BRA `(.L_x_90) ;  /* 0x0000000800907947 */ /* 0x000fea0003800000 */
.L_x_29:
[----:B------:R-:W-:Y:S01]  /*3a30*/  ISETP.GT.AND P3, PT, R4, 0x1, PT ;  /* 0x000000010400780c */ /* 0x000fe20003f64270 */
[----:B------:R-:W-:Y:S01]  /*3a40*/  ULDC.64 UR4, c[0x0][0x5c0] ;  /* 0x0001700000047ab9 */ /* 0x000fe20000000a00 */
[-C--:B------:R-:W-:Y:S01]  /*3a50*/  FMUL R24, R24, R19.reuse ;  /* 0x0000001318187220 */ /* 0x080fe20000400000 */
[----:B------:R-:W-:Y:S01]  /*3a60*/  LEA R6, P4, R70, UR4, 0x1 ;  /* 0x0000000446067c11 */ /* 0x000fe2000f8808ff */
[-C--:B------:R-:W-:Y:S01]  /*3a70*/  FMUL R25, R25, R19.reuse ;  /* 0x0000001319197220 */ /* 0x080fe20000400000 */
[----:B------:R-:W-:Y:S01]  /*3a80*/  ISETP.GT.AND P0, PT, R3, RZ, P3 ;  /* 0x000000ff0300720c */ /* 0x000fe20001f04270 */
[-C--:B------:R-:W-:Y:S01]  /*3a90*/  FMUL R26, R26, R19.reuse ;  /* 0x000000131a1a7220 */ /* 0x080fe20000400000 */
[----:B------:R-:W-:Y:S01]  /*3aa0*/  F2FP.BF16.F32.PACK_AB R24, RZ, R24 ;  /* 0x00000018ff18723e */ /* 0x000fe200000010ff */
[-C--:B------:R-:W-:Y:S01]  /*3ab0*/  FMUL R27, R27, R19.reuse ;  /* 0x000000131b1b7220 */ /* 0x080fe20000400000 */
[----:B------:R-:W-:Y:S01]  /*3ac0*/  LEA.HI.X R7, R70, UR5, R81, 0x1, P4 ;  /* 0x0000000546077c11 */ /* 0x000fe2000a0f0c51 */
[----:B------:R-:W-:Y:S01]  /*3ad0*/  FMUL R28, R28, R19 ;  /* 0x000000131c1c7220 */ /* 0x000fe20000400000 */
[----:B------:R-:W-:Y:S01]  /*3ae0*/  F2FP.BF16.F32.PACK_AB R25, RZ, R25 ;  /* 0x00000019ff19723e */ /* 0x000fe200000010ff */
[-C--:B------:R-:W-:Y:S01]  /*3af0*/  FMUL R29, R29, R19.reuse ;  /* 0x000000131d1d7220 */ /* 0x080fe20000400000 */
[----:B------:R-:W-:Y:S01]  /*3b00*/  ISETP.GT.AND P2, PT, R3, 0x8, P2 ;  /* 0x000000080300780c */ /* 0x000fe20001744270 */
[----:B------:R-:W-:Y:S01]  /*3b10*/  @P1 STG.E.U16 desc[UR36][R6.64], R24 ;  /* 0x0000001806001986 */ /* 0x000fe2000c101524 */
[----:B------:R-:W-:Y:S01]  /*3b20*/  ISETP.GT.AND P1, PT, R4, 0x8, PT ;  /* 0x000000080400780c */ /* 0x000fe20003f24270 */
[-C--:B------:R-:W-:Y:S01]  /*3b30*/  FMUL R30, R30, R19.reuse ;  /* 0x000000131e1e7220 */ /* 0x080fe20000400000 */
[C---:B------:R-:W-:Y:S01]  /*3b40*/  SHF.L.U64.HI R5, R57.reuse, 0x1, R58 ;  /* 0x0000000139057819 */ /* 0x040fe2000001023a */
[----:B------:R-:W-:Y:S01]  /*3b50*/  @P0 STG.E.U16 desc[UR36][R6.64+0x2], R25 ;  /* 0x0000021906000986 */ /* 0x000fe2000c101524 */
[----:B------:R-:W-:Y:S01]  /*3b60*/  LEA R8, P5, R57, R6, 0x1 ;  /* 0x0000000639087211 */ /* 0x000fe200078a08ff */
[-C--:B------:R-:W-:Y:S01]  /*3b70*/  FMUL R31, R31, R19.reuse ;  /* 0x000000131f1f7220 */ /* 0x080fe20000400000 */
[----:B------:R-:W-:Y:S01]  /*3b80*/  ISETP.GT.AND P3, PT, R3, 0x8, P3 ;  /* 0x000000080300780c */ /* 0x000fe20001f64270 */
[-C--:B------:R-:W-:Y:S01]  /*3b90*/  FMUL R32, R32, R19.reuse ;  /* 0x0000001320207220 */ /* 0x080fe20000400000 */
[----:B------:R-:W-:Y:S01]  /*3ba0*/  ISETP.GT.AND P0, PT, R4, 0x9, PT ;  /* 0x000000090400780c */ /* 0x000fe20003f04270 */
[----:B------:R-:W-:Y:S01]  /*3bb0*/  IMAD.X R9, R5, 0x1, R7, P5 ;  /* 0x0000000105097824 */ /* 0x000fe200028e0607 */
[----:B------:R-:W-:Y:S01]  /*3bc0*/  ISETP.GT.AND P4, PT, R3, RZ, P1 ;  /* 0x000000ff0300720c */ /* 0x000fe20000f84270 */
[-C--:B------:R-:W-:Y:S01]  /*3bd0*/  FMUL R33, R33, R19.reuse ;  /* 0x0000001321217220 */ /* 0x080fe20000400000 */
[----:B------:R-:W-:Y:S01]  /*3be0*/  F2FP.BF16.F32.PACK_AB R26, RZ, R26 ;  /* 0x0000001aff1a723e */ /* 0x000fe200000010ff */
[-C--:B------:R-:W-:Y:S01]  /*3bf0*/  FMUL R34, R34, R19.reuse ;  /* 0x0000001322227220 */ /* 0x080fe20000400000 */
[----:B------:R-:W-:Y:S01]  /*3c00*/  ISETP.GT.AND P5, PT, R3, RZ, P0 ;  /* 0x000000ff0300720c */ /* 0x000fe200007a4270 */
[----:B------:R-:W-:Y:S01]  /*3c10*/  FMUL R35, R35, R19 ;  /* 0x0000001323237220 */ /* 0x000fe20000400000 */
[----:B------:R-:W-:Y:S01]  /*3c20*/  F2FP.BF16.F32.PACK_AB R27, RZ, R27 ;  /* 0x0000001bff1b723e */ /* 0x000fe200000010ff */
[----:B------:R-:W-:Y:S01]  /*3c30*/  @P2 STG.E.U16 desc[UR36][R8.64], R26 ;  /* 0x0000001a08002986 */ /* 0x000fe2000c101524 */
[----:B------:R-:W-:Y:S01]  /*3c40*/  F2FP.BF16.F32.PACK_AB R28, RZ, R28 ;  /* 0x0000001cff1c723e */ /* 0x000fe200000010ff */
[-C--:B------:R-:W-:Y:S01]  /*3c50*/  FMUL R36, R36, R19.reuse ;  /* 0x0000001324247220 */ /* 0x080fe20000400000 */
[----:B------:R-:W-:Y:S01]  /*3c60*/  ISETP.GT.AND P2, PT, R3, 0x8, P1 ;  /* 0x000000080300780c */ /* 0x000fe20000f44270 */
[----:B------:R-:W-:Y:S01]  /*3c70*/  @P3 STG.E.U16 desc[UR36][R8.64+0x2], R27 ;  /* 0x0000021b08003986 */ /* 0x000fe2000c101524 */
[----:B------:R-:W-:Y:S01]  /*3c80*/  ISETP.GT.AND P1, PT, R4, 0x10, PT ;  /* 0x000000100400780c */ /* 0x000fe20003f24270 */
[----:B------:R-:W-:Y:S01]  /*3c90*/  FMUL R37, R37, R19 ;  /* 0x0000001325257220 */ /* 0x000fe20000400000 */
[----:B------:R-:W-:Y:S01]  /*3ca0*/  F2FP.BF16.F32.PACK_AB R29, RZ, R29 ;  /* 0x0000001dff1d723e */ /* 0x000fe200000010ff */
[----:B------:R-:W-:Y:S01]  /*3cb0*/  @P4 STG.E.U16 desc[UR36][R6.64+0x10], R28 ;  /* 0x0000101c06004986 */ /* 0x000fe2000c101524 */
[C---:B------:R-:W-:Y:S01]  /*3cc0*/  ISETP.GT.AND P3, PT, R3.reuse, 0x8, P0 ;  /* 0x000000080300780c */ /* 0x040fe20000764270 */
[-C--:B------:R-:W-:Y:S01]  /*3cd0*/  FMUL R38, R38, R19.reuse ;  /* 0x0000001326267220 */ /* 0x080fe20000400000 */
[----:B------:R-:W-:Y:S01]  /*3ce0*/  ISETP.GT.AND P0, PT, R4, 0x11, PT ;  /* 0x000000110400780c */ /* 0x000fe20003f04270 */
[----:B------:R-:W-:Y:S01]  /*3cf0*/  @P5 STG.E.U16 desc[UR36][R6.64+0x12], R29 ;  /* 0x0000121d06005986 */ /* 0x000fe2000c101524 */
        /* <DEDUP_REMOVED lines=42> */
[----:B------:R-:W-:Y:S01]  /*3fa0*/  ISETP.GT.AND P5, PT, R3, RZ, P0 ;  /* 0x000000ff0300720c */ /* 0x000fe200007a4270 */
[-C--:B------:R-:W-:Y:S01]  /*3fb0*/  FMUL R52, R52, R19.reuse ;  /* 0x0000001334347220 */ /* 0x080fe20000400000 */
[----:B------:R-:W-:Y:S01]  /*3fc0*/  F2FP.BF16.F32.PACK_AB R38, RZ, R38 ;  /* 0x00000026ff26723e */ /* 0x000fe200000010ff */
[----:B------:R-:W-:Y:S01]  /*3fd0*/  FMUL R53, R53, R19 ;  /* 0x0000001335357220 */ /* 0x000fe20000400000 */
[----:B------:R-:W-:Y:S01]  /*3fe0*/  F2FP.BF16.F32.PACK_AB R39, RZ, R39 ;  /* 0x00000027ff27723e */ /* 0x000fe200000010ff */
[----:B------:R-:W-:Y:S01]  /*3ff0*/  FMUL R54, R54, R19 ;  /* 0x0000001336367220 */ /* 0x000fe20000400000 */
[----:B------:R-:W-:Y:S01]  /*4000*/  F2FP.BF16.F32.PACK_AB R40, RZ, R40 ;  /* 0x00000028ff28723e */ /* 0x000fe200000010ff */
[----:B------:R-:W-:Y:S01]  /*4010*/  @P2 STG.E.U16 desc[UR36][R8.64+0x30], R38 ;  /* 0x0000302608002986 */ /* 0x000fe2000c101524 */
[----:B------:R-:W-:Y:S01]  /*4020*/  F2FP.BF16.F32.PACK_AB R41, RZ, R41 ;  /* 0x00000029ff29723e */ /* 0x000fe200000010ff */
[----:B------:R-:W-:Y:S01]  /*4030*/  FMUL R55, R55, R19 ;  /* 0x0000001337377220 */ /* 0x000fe20000400000 */
[C---:B------:R-:W-:Y:S01]  /*4040*/  ISETP.GT.AND P1, PT, R3.reuse, 0x8, P1 ;  /* 0x000000080300780c */ /* 0x040fe20000f24270 */
[----:B------:R-:W-:Y:S01]  /*4050*/  @P3 STG.E.U16 desc[UR36][R8.64+0x32], R39 ;  /* 0x0000322708003986 */ /* 0x000fe2000c101524 */
[----:B------:R-:W-:-:S02]  /*4060*/  ISETP.GT.AND P2, PT, R3, 0x8, P0 ;  /* 0x000000080300780c */ /* 0x000fc40000744270 */
[C---:B------:R-:W-:Y:S01]  /*4070*/  ISETP.GT.AND P0, PT, R4.reuse, 0x29, PT ;  /* 0x000000290400780c */ /* 0x040fe20003f04270 */
[----:B------:R-:W-:Y:S01]  /*4080*/  @P4 STG.E.U16 desc[UR36][R6.64+0x40], R40 ;  /* 0x0000402806004986 */ /* 0x000fe2000c101524 */
[----:B------:R-:W-:Y:S02]  /*4090*/  ISETP.GT.AND P4, PT, R4, 0x28, PT ;  /* 0x000000280400780c */ /* 0x000fe40003f84270 */
[----:B------:R-:W-:Y:S01]  /*40a0*/  F2FP.BF16.F32.PACK_AB R42, RZ, R42 ;  /* 0x0000002aff2a723e */ /* 0x000fe200000010ff */
[----:B------:R-:W-:Y:S01]  /*40b0*/  @P5 STG.E.U16 desc[UR36][R6.64+0x42], R41 ;  /* 0x0000422906005986 */ /* 0x000fe2000c101524 */
[C---:B------:R-:W-:Y:S02]  /*40c0*/  ISETP.GT.AND P5, PT, R3.reuse, RZ, P4 ;  /* 0x000000ff0300720c */ /* 0x040fe400027a4270 */
[----:B------:R-:W-:Y:S01]  /*40d0*/  ISETP.GT.AND P3, PT, R3, RZ, P0 ;  /* 0x000000ff0300720c */ /* 0x000fe20000764270 */
[----:B------:R-:W-:Y:S01]  /*40e0*/  @P1 STG.E.U16 desc[UR36][R8.64+0x40], R42 ;  /* 0x0000402a08001986 */ /* 0x000fe2000c101524 */
[----:B------:R-:W-:-:S02]  /*40f0*/  F2FP.BF16.F32.PACK_AB R43, RZ, R43 ;  /* 0x0000002bff2b723e */ /* 0x000fc400000010ff */
[----:B------:R-:W-:Y:S02]  /*4100*/  F2FP.BF16.F32.PACK_AB R44, RZ, R44 ;  /* 0x0000002cff2c723e */ /* 0x000fe400000010ff */
[C---:B------:R-:W-:Y:S01]  /*4110*/  ISETP.GT.AND P4, PT, R3.reuse, 0x8, P4 ;  /* 0x000000080300780c */ /* 0x040fe20002784270 */
[----:B------:R-:W-:Y:S01]  /*4120*/  @P2 STG.E.U16 desc[UR36][R8.64+0x42], R43 ;  /* 0x0000422b08002986 */ /* 0x000fe2000c101524 */
[----:B------:R-:W-:Y:S02]  /*4130*/  F2FP.BF16.F32.PACK_AB R45, RZ, R45 ;  /* 0x0000002dff2d723e */ /* 0x000fe400000010ff */
[C---:B------:R-:W-:Y:S01]  /*4140*/  ISETP.GT.AND P2, PT, R4.reuse, 0x31, PT ;  /* 0x000000310400780c */ /* 0x040fe20003f44270 */
[----:B------:R-:W-:Y:S01]  /*4150*/  @P5 STG.E.U16 desc[UR36][R6.64+0x50], R44 ;  /* 0x0000502c06005986 */ /* 0x000fe2000c101524 */
[----:B------:R-:W-:Y:S02]  /*4160*/  ISETP.GT.AND P5, PT, R3, 0x8, P0 ;  /* 0x000000080300780c */ /* 0x000fe400007a4270 */
[C---:B------:R-:W-:Y:S01]  /*4170*/  ISETP.GT.AND P1, PT, R4.reuse, 0x38, PT ;  /* 0x000000380400780c */ /* 0x040fe20003f24270 */
[----:B------:R-:W-:Y:S01]  /*4180*/  @P3 STG.E.U16 desc[UR36][R6.64+0x52], R45 ;  /* 0x0000522d06003986 */ /* 0x000fe2000c101524 */
[----:B------:R-:W-:-:S02]  /*4190*/  ISETP.GT.AND P3, PT, R4, 0x30, PT ;  /* 0x000000300400780c */ /* 0x000fc40003f64270 */
[----:B------:R-:W-:Y:S01]  /*41a0*/  ISETP.GT.AND P0, PT, R4, 0x39, PT ;  /* 0x000000390400780c */ /* 0x000fe20003f04270 */
[----:B------:R-:W-:Y:S01]  /*41b0*/  @P4 IMAD.MOV.U32 R4, RZ, RZ, R8 ;  /* 0x000000ffff044224 */ /* 0x000fe200078e0008 */
[----:B------:R-:W-:Y:S01]  /*41c0*/  F2FP.BF16.F32.PACK_AB R46, RZ, R46 ;  /* 0x0000002eff2e723e */ /* 0x000fe200000010ff */
[----:B------:R-:W-:Y:S01]  /*41d0*/  @P4 IMAD.MOV.U32 R5, RZ, RZ, R9 ;  /* 0x000000ffff054224 */ /* 0x000fe200078e0009 */
[----:B------:R-:W-:Y:S02]  /*41e0*/  F2FP.BF16.F32.PACK_AB R47, RZ, R47 ;  /* 0x0000002fff2f723e */ /* 0x000fe400000010ff */
[----:B------:R-:W-:Y:S02]  /*41f0*/  F2FP.BF16.F32.PACK_AB R48, RZ, R48 ;  /* 0x00000030ff30723e */ /* 0x000fe400000010ff */
[----:B------:R0:W-:Y:S01]  /*4200*/  @P4 STG.E.U16 desc[UR36][R4.64+0x50], R46 ;  /* 0x0000502e04004986 */ /* 0x0001e2000c101524 */
[----:B------:R-:W-:Y:S02]  /*4210*/  ISETP.GT.AND P4, PT, R3, RZ, P2 ;  /* 0x000000ff0300720c */ /* 0x000fe40001784270 */
[----:B------:R-:W-:-:S02]  /*4220*/  F2FP.BF16.F32.PACK_AB R49, RZ, R49 ;  /* 0x00000031ff31723e */ /* 0x000fc400000010ff */
[----:B------:R-:W-:Y:S02]  /*4230*/  ISETP.GT.AND P2, PT, R3, 0x8, P2 ;  /* 0x000000080300780c */ /* 0x000fe40001744270 */
[----:B------:R-:W-:Y:S02]  /*4240*/  F2FP.BF16.F32.PACK_AB R50, RZ, R50 ;  /* 0x00000032ff32723e */ /* 0x000fe400000010ff */
[----:B------:R-:W-:Y:S02]  /*4250*/  F2FP.BF16.F32.PACK_AB R51, RZ, R51 ;  /* 0x00000033ff33723e */ /* 0x000fe400000010ff */
[----:B------:R-:W-:Y:S01]  /*4260*/  F2FP.BF16.F32.PACK_AB R52, RZ, R52 ;  /* 0x00000034ff34723e */ /* 0x000fe200000010ff */
[----:B0-----:R-:W-:Y:S01]  /*4270*/  @P5 IMAD.MOV.U32 R4, RZ, RZ, R8 ;  /* 0x000000ffff045224 */ /* 0x001fe200078e0008 */
[----:B------:R-:W-:Y:S01]  /*4280*/  F2FP.BF16.F32.PACK_AB R53, RZ, R53 ;  /* 0x00000035ff35723e */ /* 0x000fe200000010ff */
[----:B------:R-:W-:Y:S01]  /*4290*/  @P5 IMAD.MOV.U32 R5, RZ, RZ, R9 ;  /* 0x000000ffff055224 */ /* 0x000fe200078e0009 */
[----:B------:R-:W-:-:S02]  /*42a0*/  F2FP.BF16.F32.PACK_AB R54, RZ, R54 ;  /* 0x00000036ff36723e */ /* 0x000fc400000010ff */
[----:B------:R-:W-:Y:S02]  /*42b0*/  F2FP.BF16.F32.PACK_AB R55, RZ, R55 ;  /* 0x00000037ff37723e */ /* 0x000fe400000010ff */
[----:B------:R0:W-:Y:S01]  /*42c0*/  @P5 STG.E.U16 desc[UR36][R4.64+0x52], R47 ;  /* 0x0000522f04005986 */ /* 0x0001e2000c101524 */
[C---:B------:R-:W-:Y:S02]  /*42d0*/  ISETP.GT.AND P5, PT, R3.reuse, RZ, P3 ;  /* 0x000000ff0300720c */ /* 0x040fe40001fa4270 */
[----:B------:R-:W-:-:S11]  /*42e0*/  ISETP.GT.AND P3, PT, R3, 0x8, P3 ;  /* 0x000000080300780c */ /* 0x000fd60001f64270 */
[----:B0-----:R-:W-:Y:S02]  /*42f0*/  @P5 IMAD.MOV.U32 R4, RZ, RZ, R6 ;  /* 0x000000ffff045224 */ /* 0x001fe400078e0006 */
[----:B------:R-:W-:-:S05]  /*4300*/  @P5 IMAD.MOV.U32 R5, RZ, RZ, R7 ;  /* 0x000000ffff055224 */ /* 0x000fca00078e0007 */
[----:B------:R0:W-:Y:S01]  /*4310*/  @P5 STG.E.U16 desc[UR36][R4.64+0x60], R48 ;  /* 0x0000603004005986 */ /* 0x0001e2000c101524 */
[C---:B------:R-:W-:Y:S02]  /*4320*/  ISETP.GT.AND P5, PT, R3.reuse, RZ, P0 ;  /* 0x000000ff0300720c */ /* 0x040fe400007a4270 */
[----:B------:R-:W-:Y:S01]  /*4330*/  ISETP.GT.AND P0, PT, R3, 0x8, P0 ;  /* 0x000000080300780c */ /* 0x000fe20000704270 */
[----:B0-----:R-:W-:Y:S02]  /*4340*/  @P4 IMAD.MOV.U32 R4, RZ, RZ, R6 ;  /* 0x000000ffff044224 */ /* 0x001fe400078e0006 */
[----:B------:R-:W-:-:S05]  /*4350*/  @P4 IMAD.MOV.U32 R5, RZ, RZ, R7 ;  /* 0x000000ffff054224 */ /* 0x000fca00078e0007 */
[----:B------:R0:W-:Y:S01]  /*4360*/  @P4 STG.E.U16 desc[UR36][R4.64+0x62], R49 ;  /* 0x0000623104004986 */ /* 0x0001e2000c101524 */
[C---:B------:R-:W-:Y:S02]  /*4370*/  ISETP.GT.AND P4, PT, R3.reuse, RZ, P1 ;  /* 0x000000ff0300720c */ /* 0x040fe40000f84270 */
[----:B------:R-:W-:Y:S01]  /*4380*/  ISETP.GT.AND P1, PT, R3, 0x8, P1 ;  /* 0x000000080300780c */ /* 0x000fe20000f24270 */
[----:B0-----:R-:W-:Y:S02]  /*4390*/  @P3 IMAD.MOV.U32 R4, RZ, RZ, R8 ;  /* 0x000000ffff043224 */ /* 0x001fe400078e0008 */
[----:B------:R-:W-:-:S05]  /*43a0*/  @P3 IMAD.MOV.U32 R5, RZ, RZ, R9 ;  /* 0x000000ffff053224 */ /* 0x000fca00078e0009 */
[----:B------:R0:W-:Y:S02]  /*43b0*/  @P3 STG.E.U16 desc[UR36][R4.64+0x60], R50 ;  /* 0x0000603204003986 */ /* 0x0001e4000c101524 */
[----:B0-----:R-:W-:Y:S02]  /*43c0*/  @P2 IMAD.MOV.U32 R4, RZ, RZ, R8 ;  /* 0x000000ffff042224 */ /* 0x001fe400078e0008 */
[----:B------:R-:W-:-:S05]  /*43d0*/  @P2 IMAD.MOV.U32 R5, RZ, RZ, R9 ;  /* 0x000000ffff052224 */ /* 0x000fca00078e0009 */
[----:B------:R0:W-:Y:S02]  /*43e0*/  @P2 STG.E.U16 desc[UR36][R4.64+0x62], R51 ;  /* 0x0000623304002986 */ /* 0x0001e4000c101524 */
[----:B0-----:R-:W-:Y:S02]  /*43f0*/  @P4 IMAD.MOV.U32 R4, RZ, RZ, R6 ;  /* 0x000000ffff044224 */ /* 0x001fe400078e0006 */
[----:B------:R-:W-:-:S05]  /*4400*/  @P4 IMAD.MOV.U32 R5, RZ, RZ, R7 ;  /* 0x000000ffff054224 */ /* 0x000fca00078e0007 */
[----:B------:R0:W-:Y:S04]  /*4410*/  @P4 STG.E.U16 desc[UR36][R4.64+0x70], R52 ;  /* 0x0000703404004986 */ /* 0x0001e8000c101524 */
[----:B------:R1:W-:Y:S01]  /*4420*/  @P5 STG.E.U16 desc[UR36][R6.64+0x72], R53 ;  /* 0x0000723506005986 */ /* 0x0003e2000c101524 */
[----:B0-----:R-:W-:Y:S02]  /*4430*/  @P1 IMAD.MOV.U32 R4, RZ, RZ, R8 ;  /* 0x000000ffff041224 */ /* 0x001fe400078e0008 */
[----:B------:R-:W-:-:S05]  /*4440*/  @P1 IMAD.MOV.U32 R5, RZ, RZ, R9 ;  /* 0x000000ffff051224 */ /* 0x000fca00078e0009 */
[----:B------:R1:W-:Y:S04]  /*4450*/  @P1 STG.E.U16 desc[UR36][R4.64+0x70], R54 ;  /* 0x0000703604001986 */ /* 0x0003e8000c101524 */
[----:B------:R1:W-:Y:S02]  /*4460*/  @P0 STG.E.U16 desc[UR36][R8.64+0x72], R55 ;  /* 0x0000723708000986 */ /* 0x0003e4000c101524 */
.L_x_90:
[----:B------:R-:W-:Y:S05]  /*4470*/  BSYNC B0 ;  /* 0x0000000000007941 */ /* 0x000fea0003800000 */
.L_x_28:
[----:B------:R-:W-:Y:S01]  /*4480*/  IADD3 R16, P0, R16, UR38, RZ ;  /* 0x0000002610107c10 */ /* 0x000fe2000ff1e0ff */
[----:B------:R-:W-:Y:S01]  /*4490*/  ULDC.64 UR4, c[0x0][0x650] ;  /* 0x0001940000047ab9 */ /* 0x000fe20000000a00 */
[----:B------:R-:W-:Y:S01]  /*44a0*/  PRMT R3, RZ, 0x7610, R3 ;  /* 0x00007610ff037816 */ /* 0x000fe20000000003 */
[----:B------:R-:W-:Y:S01]  /*44b0*/  IMAD.MOV.U32 R68, RZ, RZ, -0x1 ;  /* 0xffffffffff447424 */ /* 0x000fe200078e00ff */
[----:B------:R-:W-:Y:S01]  /*44c0*/  IADD3.X R17, R17, UR41, RZ, P0, !PT ;  /* 0x0000002911117c10 */ /* 0x000fe200087fe4ff */
[----:B------:R-:W-:Y:S01]  /*44d0*/  IMAD.MOV.U32 R67, RZ, RZ, -0x1 ;  /* 0xffffffffff437424 */ /* 0x000fe200078e00ff */
[----:B------:R-:W-:-:S04]  /*44e0*/  ISETP.GE.U32.AND P0, PT, R16, UR4, PT ;  /* 0x0000000410007c0c */ /* 0x000fc8000bf06070 */
[----:B------:R-:W-:-:S13]  /*44f0*/  ISETP.GE.U32.AND.EX P0, PT, R17, UR5, PT, P0 ;  /* 0x0000000511007c0c */ /* 0x000fda000bf06100 */
[----:B------:R-:W-:Y:S05]  /*4500*/  @P0 BRA `(.L_x_91) ;  /* 0x00000004004c0947 */ /* 0x000fea0003800000 */
[----:B-12-4-:R-:W1:Y:S01]  /*4510*/  LDC.64 R10, c[0x0][0x628] ;  /* 0x00018a00ff0a7b82 */ /* 0x016e620000000a00 */
[----:B---3--:R-:W2:Y:S01]  /*4520*/  S2R R12, SR_CTAID.X ;  /* 0x00000000000c7919 */ /* 0x008ea20000002500 */
[----:B------:R-:W-:Y:S02]  /*4530*/  IMAD.MOV.U32 R8, RZ, RZ, R16 ;  /* 0x000000ffff087224 */ /* 0x000fe400078e0010 */
[----:B------:R-:W-:Y:S01]  /*4540*/  IMAD.MOV.U32 R9, RZ, RZ, R17 ;  /* 0x000000ffff097224 */ /* 0x000fe200078e0011 */
[----:B------:R-:W3:Y:S03]  /*4550*/  S2R R20, SR_CTAID.Y ;  /* 0x0000000000147919 */ /* 0x000ee60000002600 */
[----:B------:R-:W4:Y:S08]  /*4560*/  LDC R0, c[0x0][0x630] ;  /* 0x00018c00ff007b82 */ /* 0x000f300000000800 */
[----:B------:R-:W0:Y:S01]  /*4570*/  LDC.64 R14, c[0x0][0x620] ;  /* 0x00018800ff0e7b82 */ /* 0x000e220000000a00 */
[----:B-1----:R-:W-:-:S04]  /*4580*/  ISETP.NE.U32.AND P0, PT, R10, RZ, PT ;  /* 0x000000ff0a00720c */ /* 0x002fc80003f05070 */
[----:B------:R-:W-:-:S13]  /*4590*/  ISETP.NE.AND.EX P0, PT, R11, RZ, PT, P0 ;  /* 0x000000ff0b00720c */ /* 0x000fda0003f05300 */
[----:B0-234-:R-:W-:Y:S05]  /*45a0*/  @!P0 BRA `(.L_x_92) ;  /* 0x0000000000288947 */ /* 0x01dfea0003800000 */
        /* <DEDUP_REMOVED lines=10> */
.L_x_92:
[-CC-:B------:R-:W-:Y:S01]  /*4650*/  SHF.R.U64 R67, R8, R0.reuse, R9.reuse ;  /* 0x0000000008437219 */ /* 0x180fe20000001209 */
[----:B------:R-:W0:Y:S01]  /*4660*/  LDC.64 R26, c[0x0][0x640] ;  /* 0x00019000ff1a7b82 */ /* 0x000e220000000a00 */
[----:B------:R-:W-:Y:S01]  /*4670*/  SHF.R.U32.HI R0, RZ, R0, R9 ;  /* 0x00000000ff007219 */ /* 0x000fe20000011609 */
[----:B------:R-:W-:Y:S01]  /*4680*/  ULDC UR4, c[0x0][0x150] ;  /* 0x0000540000047ab9 */ /* 0x000fe20000000800 */
[----:B------:R-:W-:Y:S02]  /*4690*/  IADD3 R3, P0, RZ, -R67, RZ ;  /* 0x80000043ff037210 */ /* 0x000fe40007f1e0ff */
[----:B------:R-:W-:-:S03]  /*46a0*/  I2FP.F32.U32 R7, R12 ;  /* 0x0000000c00077245 */ /* 0x000fc60000201000 */
[----:B------:R-:W1:Y:S01]  /*46b0*/  LDC R6, c[0x0][0x618] ;  /* 0x00018600ff067b82 */ /* 0x000e620000000800 */
[----:B------:R-:W-:Y:S02]  /*46c0*/  IMAD.X R5, RZ, RZ, ~R0, P0 ;  /* 0x000000ffff057224 */ /* 0x000fe400000e0e00 */
[----:B------:R-:W-:Y:S01]  /*46d0*/  FMUL R7, R7, UR4 ;  /* 0x0000000407077c20 */ /* 0x000fe20008400000 */
[----:B------:R-:W-:Y:S01]  /*46e0*/  ULDC UR4, c[0x0][0x154] ;  /* 0x0000550000047ab9 */ /* 0x000fe20000000800 */
[-C--:B------:R-:W-:Y:S02]  /*46f0*/  IMAD R0, R5, R14.reuse, RZ ;  /* 0x0000000e05007224 */ /* 0x080fe400078e02ff */
[C---:B------:R-:W-:Y:S01]  /*4700*/  IMAD.WIDE.U32 R4, R3.reuse, R14, R16 ;  /* 0x0000000e03047225 */ /* 0x040fe200078e0010 */
[----:B------:R-:W2:Y:S01]  /*4710*/  LDC R8, c[0x0][0x608] ;  /* 0x00018200ff087b82 */ /* 0x000ea20000000800 */
[----:B------:R-:W3:Y:S02]  /*4720*/  F2I.U32.TRUNC.NTZ R7, R7 ;  /* 0x0000000700077305 */ /* 0x000ee4000020f000 */
[----:B------:R-:W-:Y:S01]  /*4730*/  IMAD R3, R3, R15, R0 ;  /* 0x0000000f03037224 */ /* 0x000fe200078e0200 */
[----:B------:R-:W-:-:S03]  /*4740*/  I2FP.F32.U32 R0, R20 ;  /* 0x0000001400007245 */ /* 0x000fc60000201000 */
[----:B------:R-:W-:Y:S01]  /*4750*/  IMAD.IADD R3, R5, 0x1, R3 ;  /* 0x0000000105037824 */ /* 0x000fe200078e0203 */
[----:B------:R-:W4:Y:S01]  /*4760*/  LDC R11, c[0x0][0x658] ;  /* 0x00019600ff0b7b82 */ /* 0x000f220000000800 */
[----:B0-----:R-:W-:-:S04]  /*4770*/  ISETP.NE.U32.AND P0, PT, R26, RZ, PT ;  /* 0x000000ff1a00720c */ /* 0x001fc80003f05070 */
[----:B------:R-:W-:-:S03]  /*4780*/  ISETP.NE.AND.EX P0, PT, R27, RZ, PT, P0 ;  /* 0x000000ff1b00720c */ /* 0x000fc60003f05300 */
[----:B------:R-:W0:Y:S01]  /*4790*/  LDC R9, c[0x0][0x144] ;  /* 0x00005100ff097b82 */ /* 0x000e220000000800 */
[-C--:B-1----:R-:W-:Y:S01]  /*47a0*/  SHF.R.U64 R10, R4, R6.reuse, R3 ;  /* 0x00000006040a7219 */ /* 0x082fe20000001203 */
[----:B---3--:R-:W-:Y:S01]  /*47b0*/  IMAD.MOV R7, RZ, RZ, -R7 ;  /* 0x000000ffff077224 */ /* 0x008fe200078e0a07 */
[----:B------:R-:W-:Y:S01]  /*47c0*/  SHF.R.U32.HI R3, RZ, R6, R3 ;  /* 0x00000006ff037219 */ /* 0x000fe20000011603 */
[----:B------:R-:W-:-:S04]  /*47d0*/  FMUL R6, R0, UR4 ;  /* 0x0000000400067c20 */ /* 0x000fc80008400000 */
[----:B------:R-:W1:Y:S01]  /*47e0*/  LDC R21, c[0x0][0x148] ;  /* 0x00005200ff157b82 */ /* 0x000e620000000800 */
[----:B------:R3:W0:Y:S01]  /*47f0*/  F2I.U32.TRUNC.NTZ R14, R6 ;  /* 0x00000006000e7305 */ /* 0x000622000020f000 */
[-CC-:B--2---:R-:W-:Y:S02]  /*4800*/  SHF.R.U64 R13, R10, R8.reuse, R3.reuse ;  /* 0x000000080a0d7219 */ /* 0x184fe40000001203 */
[----:B------:R-:W-:-:S04]  /*4810*/  SHF.R.U32.HI R0, RZ, R8, R3 ;  /* 0x00000008ff007219 */ /* 0x000fc80000011603 */
[----:B-----5:R-:W2:Y:S01]  /*4820*/  LDC R24, c[0x0][0x648] ;  /* 0x00019200ff187b82 */ /* 0x020ea20000000800 */
[-CC-:B----4-:R-:W-:Y:S02]  /*4830*/  SHF.R.U64 R15, R13, R11.reuse, R0.reuse ;  /* 0x0000000b0d0f7219 */ /* 0x190fe40000001200 */
[----:B------:R-:W-:-:S03]  /*4840*/  SHF.R.U32.HI R5, RZ, R11, R0 ;  /* 0x0000000bff057219 */ /* 0x000fc60000011600 */
[----:B------:R-:W-:Y:S02]  /*4850*/  IMAD.MOV.U32 R4, RZ, RZ, R15 ;  /* 0x000000ffff047224 */ /* 0x000fe400078e000f */
[----:B------:R-:W4:Y:S01]  /*4860*/  LDC R28, c[0x0][0x638] ;  /* 0x00018e00ff1c7b82 */ /* 0x000f220000000800 */
[----:B0-----:R-:W-:-:S07]  /*4870*/  IMAD R25, R9, R7, R12 ;  /* 0x0000000709197224 */ /* 0x001fce00078e020c */
[----:B------:R-:W0:Y:S08]  /*4880*/  LDC R29, c[0x0][0x610] ;  /* 0x00018400ff1d7b82 */ /* 0x000e300000000800 */
[----:B------:R-:W0:Y:S01]  /*4890*/  LDC R30, c[0x0][0x600] ;  /* 0x00018000ff1e7b82 */ /* 0x000e220000000800 */
[----:B-123--:R-:W-:Y:S05]  /*48a0*/  @!P0 BRA `(.L_x_93) ;  /* 0x0000000000288947 */ /* 0x00efea0003800000 */
        /* <DEDUP_REMOVED lines=10> */
.L_x_93:
[----:B------:R-:W-:Y:S01]  /*4950*/  ISETP.NE.AND P0, PT, R2, 0x1, PT ;  /* 0x000000010200780c */ /* 0x000fe20003f05270 */
[----:B------:R-:W-:Y:S01]  /*4960*/  IMAD.MOV R14, RZ, RZ, -R14 ;  /* 0x000000ffff0e7224 */ /* 0x000fe200078e0a0e */
[----:B------:R-:W-:Y:S02]  /*4970*/  SHF.R.U64 R3, R4, R24, R5 ;  /* 0x0000001804037219 */ /* 0x000fe40000001205 */
[----:B------:R-:W-:Y:S02]  /*4980*/  LOP3.LUT R0, R13, R64, RZ, 0xc0, !PT ;  /* 0x000000400d007212 */ /* 0x000fe400078ec0ff */
[----:B------:R-:W-:Y:S01]  /*4990*/  LOP3.LUT R10, R10, R63, RZ, 0xc0, !PT ;  /* 0x0000003f0a0a7212 */ /* 0x000fe200078ec0ff */
[----:B------:R-:W-:Y:S02]  /*49a0*/  IMAD.MOV R4, RZ, RZ, -R3 ;  /* 0x000000ffff047224 */ /* 0x000fe400078e0a03 */
[----:B------:R-:W-:Y:S02]  /*49b0*/  IMAD R0, R59, R3, R0 ;  /* 0x000000033b007224 */ /* 0x000fe400078e0200 */
[----:B----4-:R-:W-:-:S02]  /*49c0*/  IMAD R3, R4, R28, R15 ;  /* 0x0000001c04037224 */ /* 0x010fc400078e020f */
[----:B------:R-:W-:Y:S02]  /*49d0*/  @P0 IMAD R25, R21, R14, R20 ;  /* 0x0000000e15190224 */ /* 0x000fe400078e0214 */
[----:B0-----:R-:W-:Y:S02]  /*49e0*/  IMAD R5, R3, R30, R10 ;  /* 0x0000001e03057224 */ /* 0x001fe400078e020a */
[----:B------:R-:W-:Y:S02]  /*49f0*/  IMAD R0, R0, R29, R25 ;  /* 0x0000001d00007224 */ /* 0x000fe400078e0219 */
[----:B------:R-:W-:-:S03]  /*4a00*/  IMAD.MOV.U32 R4, RZ, RZ, 0x1 ;  /* 0x00000001ff047424 */ /* 0x000fc600078e00ff */
[----:B------:R-:W-:Y:S02]  /*4a10*/  SEL R68, R5, R0, !P0 ;  /* 0x0000000005447207 */ /* 0x000fe40004000000 */
[----:B------:R-:W-:Y:S02]  /*4a20*/  PRMT R3, R4, 0x7610, R3 ;  /* 0x0000761004037816 */ /* 0x000fe40000000003 */
[----:B------:R-:W-:-:S07]  /*4a30*/  SEL R0, R0, R5, !P0 ;  /* 0x0000000500007207 */ /* 0x000fce0004000000 */
.L_x_91:
[----:B------:R-:W-:Y:S01]  /*4a40*/  LOP3.LUT P0, RZ, R3, 0xff, RZ, 0xc0, !PT ;  /* 0x000000ff03ff7812 */ /* 0x000fe2000780c0ff */
[----:B------:R-:W-:Y:S01]  /*4a50*/  UIMAD.WIDE.U32 UR4, UR42, -0x33333333, URZ ;  /* 0xcccccccd2a0478a5 */ /* 0x000fe2000f8e003f */
[----:B------:R-:W-:-:S03]  /*4a60*/  IMAD.MOV.U32 R69, RZ, RZ, R0 ;  /* 0x000000ffff457224 */ /* 0x000fc600078e0000 */
[----:B------:R-:W-:-:S04]  /*4a70*/  USHF.R.U32.HI UR4, URZ, 0x2, UR5 ;  /* 0x000000023f047899 */ /* 0x000fc80008011605 */
[----:B------:R-:W-:-:S04]  /*4a80*/  UIMAD UR42, UR4, -0x5, UR42 ;  /* 0xfffffffb042a78a4 */ /* 0x000fc8000f8e022a */
[----:B------:R-:W-:Y:S08]  /*4a90*/  @P0 BRA `(.L_x_94) ;  /* 0xffffffc400d00947 */ /* 0x000ff0000383ffff */
[----:B------:R-:W-:Y:S05]  /*4aa0*/  EXIT ;  /* 0x000000000000794d */ /* 0x000fea0003800000 */
.L_x_3:
        /* <DEDUP_REMOVED lines=26> */
.L_x_96:
[--C-:B------:R-:W-:Y:S01]  /*4c50*/  SHF.R.U64 R14, R12, R20, R13.reuse ;  /* 0x000000140c0e7219 */ /* 0x100fe2000000120d */
[----:B------:R-:W0:Y:S01]  /*4c60*/  LDC R24, c[0x0][0x618] ;  /* 0x00018600ff187b82 */ /* 0x000e220000000800 */
[----:B------:R-:W-:Y:S01]  /*4c70*/  I2FP.F32.U32 R8, R6 ;  /* 0x0000000600087245 */ /* 0x000fe20000201000 */
[----:B------:R-:W-:Y:S01]  /*4c80*/  ULDC UR4, c[0x0][0x150] ;  /* 0x0000540000047ab9 */ /* 0x000fe20000000800 */
[----:B------:R-:W-:Y:S02]  /*4c90*/  SHF.R.U32.HI R7, RZ, R20, R13 ;  /* 0x00000014ff077219 */ /* 0x000fe4000001160d */
[----:B------:R-:W-:Y:S01]  /*4ca0*/  IADD3 R11, P0, RZ, -R14, RZ ;  /* 0x8000000eff0b7210 */ /* 0x000fe20007f1e0ff */
[----:B------:R-:W-:Y:S01]  /*4cb0*/  FMUL R13, R8, UR4 ;  /* 0x00000004080d7c20 */ /* 0x000fe20008400000 */
[----:B------:R-:W-:Y:S01]  /*4cc0*/  ULDC UR4, c[0x0][0x154] ;  /* 0x0000550000047ab9 */ /* 0x000fe20000000800 */
[----:B------:R-:W1:Y:S02]  /*4cd0*/  LDC.64 R26, c[0x0][0x640] ;  /* 0x00019000ff1a7b82 */ /* 0x000e640000000a00 */
[----:B------:R-:W-:-:S02]  /*4ce0*/  IMAD.X R7, RZ, RZ, ~R7, P0 ;  /* 0x000000ffff077224 */ /* 0x000fc400000e0e07 */
[----:B------:R-:W2:Y:S01]  /*4cf0*/  F2I.U32.TRUNC.NTZ R13, R13 ;  /* 0x0000000d000d7305 */ /* 0x000ea2000020f000 */
[----:B------:R-:W-:-:S03]  /*4d00*/  IMAD.WIDE.U32 R8, R11, R22, R16 ;  /* 0x000000160b087225 */ /* 0x000fc600078e0010 */
[----:B------:R-:W3:Y:S01]  /*4d10*/  LDC R15, c[0x0][0x144] ;  /* 0x00005100ff0f7b82 */ /* 0x000ee20000000800 */
[----:B------:R-:W-:-:S04]  /*4d20*/  IMAD R10, R7, R22, RZ ;  /* 0x00000016070a7224 */ /* 0x000fc800078e02ff */
[----:B------:R-:W-:Y:S02]  /*4d30*/  IMAD R7, R11, R23, R10 ;  /* 0x000000170b077224 */ /* 0x000fe400078e020a */
[----:B------:R-:W-:Y:S01]  /*4d40*/  IMAD.MOV.U32 R10, RZ, RZ, -0x1 ;  /* 0xffffffffff0a7424 */ /* 0x000fe200078e00ff */
[----:B------:R-:W4:Y:S01]  /*4d50*/  LDC R20, c[0x0][0x608] ;  /* 0x00018200ff147b82 */ /* 0x000f220000000800 */
[----:B------:R-:W-:Y:S01]  /*4d60*/  IMAD.IADD R7, R9, 0x1, R7 ;  /* 0x0000000109077824 */ /* 0x000fe200078e0207 */
[----:B------:R-:W-:-:S04]  /*4d70*/  I2FP.F32.U32 R9, R5 ;  /* 0x0000000500097245 */ /* 0x000fc80000201000 */
[-C--:B0-----:R-:W-:Y:S01]  /*4d80*/  SHF.R.U64 R12, R8, R24.reuse, R7 ;  /* 0x00000018080c7219 */ /* 0x081fe20000001207 */
[----:B--2---:R-:W-:Y:S01]  /*4d90*/  IMAD.MOV R8, RZ, RZ, -R13 ;  /* 0x000000ffff087224 */ /* 0x004fe200078e0a0d */
[----:B------:R-:W0:Y:S01]  /*4da0*/  LDC R11, c[0x0][0x658] ;  /* 0x00019600ff0b7b82 */ /* 0x000e220000000800 */
[----:B-1----:R-:W-:Y:S01]  /*4db0*/  ISETP.NE.U32.AND P0, PT, R26, RZ, PT ;  /* 0x000000ff1a00720c */ /* 0x002fe20003f05070 */
[----:B------:R-:W-:Y:S01]  /*4dc0*/  FMUL R9, R9, UR4 ;  /* 0x0000000409097c20 */ /* 0x000fe20008400000 */
[----:B------:R-:W-:Y:S02]  /*4dd0*/  SHF.R.U32.HI R7, RZ, R24, R7 ;  /* 0x00000018ff077219 */ /* 0x000fe40000011607 */
[----:B------:R-:W-:-:S03]  /*4de0*/  ISETP.NE.AND.EX P0, PT, R27, RZ, PT, P0 ;  /* 0x000000ff1b00720c */ /* 0x000fc60003f05300 */
[----:B------:R-:W1:Y:S01]  /*4df0*/  LDC R22, c[0x0][0x148] ;  /* 0x00005200ff167b82 */ /* 0x000e620000000800 */
[----:B---3--:R-:W-:Y:S02]  /*4e00*/  IMAD R23, R15, R8, R6 ;  /* 0x000000080f177224 */ /* 0x008fe400078e0206 */
[----:B------:R-:W-:-:S05]  /*4e10*/  IMAD.MOV.U32 R8, RZ, RZ, 0x1 ;  /* 0x00000001ff087424 */ /* 0x000fca00078e00ff */
[----:B------:R-:W2:Y:S01]  /*4e20*/  LDC R21, c[0x0][0x600] ;  /* 0x00018000ff157b82 */ /* 0x000ea20000000800 */
[-CC-:B----4-:R-:W-:Y:S02]  /*4e30*/  SHF.R.U64 R15, R12, R20.reuse, R7.reuse ;  /* 0x000000140c0f7219 */ /* 0x190fe40000001207 */
[----:B------:R-:W-:Y:S02]  /*4e40*/  SHF.R.U32.HI R6, RZ, R20, R7 ;  /* 0x00000014ff067219 */ /* 0x000fe40000011607 */
[----:B------:R3:W4:Y:S03]  /*4e50*/  F2I.U32.TRUNC.NTZ R20, R9 ;  /* 0x0000000900147305 */ /* 0x000726000020f000 */
[----:B------:R-:W1:Y:S01]  /*4e60*/  LDC R25, c[0x0][0x648] ;  /* 0x00019200ff197b82 */ /* 0x000e620000000800 */
[-C--:B0-----:R-:W-:Y:S02]  /*4e70*/  SHF.R.U64 R19, R15, R11.reuse, R6 ;  /* 0x0000000b0f137219 */ /* 0x081fe40000001206 */
[----:B------:R-:W-:-:S02]  /*4e80*/  SHF.L.U32 R10, R10, R11, RZ ;  /* 0x0000000b0a0a7219 */ /* 0x000fc400000006ff */
[-C--:B------:R-:W-:Y:S01]  /*4e90*/  SHF.R.U32.HI R7, RZ, R11.reuse, R6 ;  /* 0x0000000bff077219 */ /* 0x080fe20000011606 */
[----:B------:R-:W-:Y:S01]  /*4ea0*/  IMAD.MOV.U32 R6, RZ, RZ, R19 ;  /* 0x000000ffff067224 */ /* 0x000fe200078e0013 */
[----:B------:R-:W-:Y:S01]  /*4eb0*/  SHF.L.U32 R24, R8, R11, RZ ;  /* 0x0000000b08187219 */ /* 0x000fe200000006ff */
[----:B------:R-:W0:Y:S01]  /*4ec0*/  LDC R28, c[0x0][0x638] ;  /* 0x00018e00ff1c7b82 */ /* 0x000e220000000800 */
[----:B------:R-:W-:-:S07]  /*4ed0*/  LOP3.LUT R30, RZ, R10, RZ, 0x33, !PT ;  /* 0x0000000aff1e7212 */ /* 0x000fce00078e33ff */
[----:B------:R-:W0:Y:S01]  /*4ee0*/  LDC R29, c[0x0][0x610] ;  /* 0x00018400ff1d7b82 */ /* 0x000e220000000800 */
[----:B---34-:R-:W-:Y:S05]  /*4ef0*/  @!P0 BRA `(.L_x_97) ;  /* 0x0000000000288947 */ /* 0x018fea0003800000 */
[----:B------:R-:W3:Y:S02]  /*4f00*/  LDC R6, c[0x0][0x64c] ;  /* 0x00019300ff067b82 */ /* 0x000ee40000000800 */
[----:B---3--:R-:W-:-:S05]  /*4f10*/  IADD3 R11, P0, R19, R6, RZ ;  /* 0x00000006130b7210 */ /* 0x008fca0007f1e0ff */
        /* <DEDUP_REMOVED lines=8> */
.L_x_97:
[----:B------:R-:W-:Y:S01]  /*4fa0*/  ISETP.NE.AND P0, PT, R2, 0x1, PT ;  /* 0x000000010200780c */ /* 0x000fe20003f05270 */
[----:B--2---:R-:W-:Y:S01]  /*4fb0*/  VIADD R9, R21, 0xffffffff ;  /* 0xffffffff15097836 */ /* 0x004fe20000000000 */
[----:B-1----:R-:W-:Y:S01]  /*4fc0*/  SHF.R.U64 R7, R6, R25, R7 ;  /* 0x0000001906077219 */ /* 0x002fe20000001207 */
[----:B------:R-:W-:Y:S01]  /*4fd0*/  IMAD.MOV R20, RZ, RZ, -R20 ;  /* 0x000000ffff147224 */ /* 0x000fe200078e0a14 */
[----:B------:R-:W-:Y:S02]  /*4fe0*/  LOP3.LUT R6, R15, R30, RZ, 0xc0, !PT ;  /* 0x0000001e0f067212 */ /* 0x000fe400078ec0ff */
[----:B------:R-:W-:Y:S01]  /*4ff0*/  LOP3.LUT R12, R12, R9, RZ, 0xc0, !PT ;  /* 0x000000090c0c7212 */ /* 0x000fe200078ec0ff */
[----:B------:R-:W-:Y:S02]  /*5000*/  IMAD.MOV R8, RZ, RZ, -R7 ;  /* 0x000000ffff087224 */ /* 0x000fe400078e0a07 */
[----:B------:R-:W-:Y:S02]  /*5010*/  IMAD R6, R24, R7, R6 ;  /* 0x0000000718067224 */ /* 0x000fe400078e0206 */
[----:B------:R-:W-:-:S02]  /*5020*/  IMAD.MOV.U32 R9, RZ, RZ, 0x1 ;  /* 0x00000001ff097424 */ /* 0x000fc400078e00ff */
[----:B------:R-:W-:Y:S02]  /*5030*/  @P0 IMAD R23, R22, R20, R5 ;  /* 0x0000001416170224 */ /* 0x000fe400078e0205 */
[----:B0-----:R-:W-:Y:S02]  /*5040*/  IMAD R5, R8, R28, R19 ;  /* 0x0000001c08057224 */ /* 0x001fe400078e0213 */
[----:B------:R-:W-:Y:S02]  /*5050*/  IMAD R19, R6, R29, R23 ;  /* 0x0000001d06137224 */ /* 0x000fe400078e0217 */
[----:B------:R-:W-:Y:S02]  /*5060*/  IMAD R6, R5, R21, R12 ;  /* 0x0000001505067224 */ /* 0x000fe400078e020c */
[----:B------:R-:W-:-:S03]  /*5070*/  IMAD.MOV.U32 R8, RZ, RZ, R14 ;  /* 0x000000ffff087224 */ /* 0x000fc600078e000e */
[----:B------:R-:W-:Y:S02]  /*5080*/  SEL R20, R6, R19, !P0 ;  /* 0x0000001306147207 */ /* 0x000fe40004000000 */
[----:B------:R-:W-:-:S07]  /*5090*/  SEL R19, R19, R6, !P0 ;  /* 0x0000000613137207 */ /* 0x000fce0004000000 */
.L_x_95:
[----:B------:R-:W-:-:S08]  /*50a0*/  NOP ;  /* 0x0000000000007918 */ /* 0x000fd00000000000 */
[----:B------:R-:W0:-:S00]  /*50b0*/  USETMAXREG.DEALLOC.CTAPOOL 0x28 ;  /* 0x00000028000079c8 */ /* 0x000e0000080e0500 */
[----:B0-----:R-:W-:-:S13]  /*50c0*/  ISETP.NE.AND P0, PT, R0, RZ, PT ;  /* 0x000000ff0000720c */ /* 0x001fda0003f05270 */
[----:B------:R-:W-:Y:S05]  /*50d0*/  @P0 EXIT ;  /* 0x000000000000094d */ /* 0x000fea0003800000 */
[----:B------:R-:W-:Y:S01]  /*50e0*/  LOP3.LUT P0, RZ, R9, 0xff, RZ, 0xc0, !PT ;  /* 0x000000ff09ff7812 */ /* 0x000fe2000780c0ff */
[----:B------:R-:W-:Y:S02]  /*50f0*/  IMAD.MOV.U32 R0, RZ, RZ, 0x1 ;  /* 0x00000001ff007424 */ /* 0x000fe400078e00ff */
[----:B------:R-:W-:-:S10]  /*5100*/  IMAD.MOV.U32 R12, RZ, RZ, RZ ;  /* 0x000000ffff0c7224 */ /* 0x000fd400078e00ff */
[----:B------:R-:W-:Y:S05]  /*5110*/  @!P0 BRA `(.L_x_98) ;  /* 0x0000000c00448947 */ /* 0x000fea0003800000 */
[----:B------:R-:W0:Y:S01]  /*5120*/  LDC R0, c[0x0][0x28c] ;  /* 0x0000a300ff007b82 */ /* 0x000e220000000800 */
[----:B------:R-:W-:Y:S01]  /*5130*/  LOP3.LUT P0, RZ, R3, 0x1f, RZ, 0xc0, !PT ;  /* 0x0000001f03ff7812 */ /* 0x000fe2000780c0ff */
[----:B------:R-:W-:Y:S01]  /*5140*/  ULDC UR5, c[0x0][0x658] ;  /* 0x0001960000057ab9 */ /* 0x000fe20000000800 */
[----:B------:R-:W-:Y:S01]  /*5150*/  UMOV UR6, 0xffffffff ;  /* 0xffffffff00067882 */ /* 0x000fe20000000000 */
[----:B------:R-:W-:Y:S01]  /*5160*/  BSSY B0, `(.L_x_98) ;  /* 0x00000cc000007945 */ /* 0x000fe20003800000 */
[----:B------:R-:W-:Y:S01]  /*5170*/  USHF.L.U32 UR6, UR6, UR5, URZ ;  /* 0x0000000506067299 */ /* 0x000fe2000800063f */
[C---:B------:R-:W-:Y:S01]  /*5180*/  ISETP.NE.AND P2, PT, R4.reuse, RZ, PT ;  /* 0x000000ff0400720c */ /* 0x040fe20003f45270 */
[----:B------:R-:W-:Y:S01]  /*5190*/  IMAD.MOV.U32 R13, RZ, RZ, 0x1 ;  /* 0x00000001ff0d7424 */ /* 0x000fe200078e00ff */
[----:B------:R-:W-:Y:S01]  /*51a0*/  ISETP.NE.OR P0, PT, R4, RZ, !P0 ;  /* 0x000000ff0400720c */ /* 0x000fe20004705670 */
[----:B------:R-:W-:Y:S01]  /*51b0*/  IMAD.MOV.U32 R12, RZ, RZ, RZ ;  /* 0x000000ffff0c7224 */ /* 0x000fe200078e00ff */
[----:B------:R-:W-:Y:S01]  /*51c0*/  LOP3.LUT R11, R18, 0x2, RZ, 0xfc, !PT ;  /* 0x00000002120b7812 */ /* 0x000fe200078efcff */
[----:B------:R-:W-:Y:S01]  /*51d0*/  ULDC UR4, c[0x0][0x600] ;  /* 0x0001800000047ab9 */ /* 0x000fe20000000800 */
[----:B------:R-:W-:Y:S01]  /*51e0*/  UMOV UR7, 0x1 ;  /* 0x0000000100077882 */ /* 0x000fe20000000000 */
[----:B------:R-:W-:-:S02]  /*51f0*/  UIADD3 UR4, UR4, -0x1, URZ ;  /* 0xffffffff04047890 */ /* 0x000fc4000fffe03f */
[----:B------:R-:W-:Y:S02]  /*5200*/  USHF.L.U32 UR5, UR7, UR5, URZ ;  /* 0x0000000507057299 */ /* 0x000fe4000800063f */
[----:B------:R-:W-:Y:S01]  /*5210*/  ULOP3.LUT UR13, URZ, UR6, URZ, 0x33, !UPT ;  /* 0x000000063f0d7292 */ /* 0x000fe2000f8e333f */
[----:B------:R-:W-:Y:S01]  /*5220*/  ULDC.64 UR22, c[0x0][0x198] ;  /* 0x0000660000167ab9 */ /* 0x000fe20000000a00 */
[----:B0-----:R-:W-:-:S05]  /*5230*/  VIADD R0, R0, 0x7f ;  /* 0x0000007f00007836 */ /* 0x001fca0000000000 */
[----:B------:R-:W-:-:S04]  /*5240*/  SHF.R.S32.HI R3, RZ, 0x1f, R0 ;  /* 0x0000001fff037819 */ /* 0x000fc80000011400 */
[----:B------:R-:W-:Y:S01]  /*5250*/  LEA.HI R3, R3, R0, RZ, 0x7 ;  /* 0x0000000003037211 */ /* 0x000fe200078f38ff */
[----:B------:R-:W-:-:S03]  /*5260*/  IMAD.MOV.U32 R0, RZ, RZ, 0x1 ;  /* 0x00000001ff007424 */ /* 0x000fc600078e00ff */
[----:B------:R-:W-:-:S05]  /*5270*/  SHF.R.S32.HI R3, RZ, 0x7, R3 ;  /* 0x00000007ff037819 */ /* 0x000fca0000011403 */
[----:B------:R-:W-:-:S07]  /*5280*/  VIADD R10, R3, 0x1 ;  /* 0x00000001030a7836 */ /* 0x000fce0000000000 */
.L_x_110:
[----:B------:R-:W-:-:S03]  /*5290*/  UMOV UR6, 0xffffffff ;  /* 0xffffffff00067882 */ /* 0x000fc60000000000 */
[----:B------:R-:W-:Y:S05]  /*52a0*/  BRA.DIV UR6, `(.L_x_99) ;  /* 0x0000000e06f07947 */ /* 0x000fea000b800000 */
[----:B------:R-:W-:-:S13]  /*52b0*/  ELECT P6, URZ, PT ;  /* 0x00000000003f782f */ /* 0x000fda00038c0000 */
.L_x_122:
[----:B------:R-:W0:Y:S01]  /*52c0*/  LDC R4, c[0x0][0x28c] ;  /* 0x0000a300ff047b82 */ /* 0x000e220000000800 */
[----:B------:R-:W-:Y:S01]  /*52d0*/  BSSY B1, `(.L_x_100) ;  /* 0x0000043000017945 */ /* 0x000fe20003800000 */
[----:B0-----:R-:W-:-:S13]  /*52e0*/  ISETP.LT.OR P6, PT, R4, 0x1, !P6 ;  /* 0x000000010400780c */ /* 0x001fda00077c1670 */
[----:B------:R-:W-:Y:S05]  /*52f0*/  @P6 BRA `(.L_x_101) ;  /* 0x0000000400006947 */ /* 0x000fea0003800000 */
[----:B------:R-:W-:Y:S02]  /*5300*/  IMAD.SHL.U32 R19, R19, 0x80, RZ ;  /* 0x0000008013137824 */ /* 0x000fe400078e00ff */
[----:B------:R-:W-:Y:S02]  /*5310*/  IMAD.SHL.U32 R20, R20, 0x40, RZ ;  /* 0x0000004014147824 */ /* 0x000fe400078e00ff */
[----:B------:R-:W-:Y:S02]  /*5320*/  IMAD.MOV.U32 R21, RZ, RZ, RZ ;  /* 0x000000ffff157224 */ /* 0x000fe400078e00ff */
[----:B------:R-:W-:Y:S02]  /*5330*/  IMAD.MOV.U32 R4, RZ, RZ, R10 ;  /* 0x000000ffff047224 */ /* 0x000fe400078e000a */
[----:B------:R-:W-:Y:S02]  /*5340*/  IMAD.MOV.U32 R5, RZ, RZ, R0 ;  /* 0x000000ffff057224 */ /* 0x000fe400078e0000 */
[----:B------:R-:W-:-:S07]  /*5350*/  IMAD.MOV.U32 R6, RZ, RZ, R12 ;  /* 0x000000ffff067224 */ /* 0x000fce00078e000c */
.L_x_105:
[----:B------:R-:W0:Y:S01]  /*5360*/  S2R R14, SR_CgaCtaId ;  /* 0x00000000000e7919 */ /* 0x000e220000008800 */
[----:B------:R-:W-:Y:S01]  /*5370*/  MOV R7, 0x400 ;  /* 0x0000040000077802 */ /* 0x000fe20000000f00 */
[----:B------:R-:W1:Y:S03]  /*5380*/  @!P2 LDC R9, c[0x0][0x500] ;  /* 0x00014000ff09ab82 */ /* 0x000e660000000800 */
[----:B0-----:R-:W-:Y:S02]  /*5390*/  LEA R15, R14, R7, 0x18 ;  /* 0x000000070e0f7211 */ /* 0x001fe400078ec0ff */
[----:B------:R-:W-:-:S03]  /*53a0*/  SHF.L.U32 R7, R5, 0x1f, RZ ;  /* 0x0000001f05077819 */ /* 0x000fc600000006ff */
[----:B------:R-:W-:-:S04]  /*53b0*/  IMAD R14, R6, 0x8, R15 ;  /* 0x00000008060e7824 */ /* 0x000fc800078e020f */
[----:B------:R-:W0:Y:S02]  /*53c0*/  SYNCS.PHASECHK.TRANS64.TRYWAIT P1, [R14+URZ+0x28], R7 ;  /* 0x000028070e0075a7 */ /* 0x000e24000802017f */
[----:B01----:R-:W-:Y:S05]  /*53d0*/  @!P1 BRA `(.L_x_102) ;  /* 0x0000000c00c49947 */ /* 0x003fea0003800000 */
.L_x_123:
[----:B0-----:R-:W-:Y:S01]  /*53e0*/  PRMT R7, R11, 0x9910, RZ ;  /* 0x000099100b077816 */ /* 0x001fe200000000ff */
[----:B------:R0:W-:Y:S03]  /*53f0*/  @!P2 SYNCS.ARRIVE.TRANS64 RZ, [R14+URZ], R9 ;  /* 0x000000090effa9a7 */ /* 0x0001e6000800003f */
[----:B------:R-:W-:-:S13]  /*5400*/  ISETP.NE.AND P1, PT, R7, 0x2, PT ;  /* 0x000000020700780c */ /* 0x000fda0003f25270 */
[----:B0-----:R-:W-:Y:S05]  /*5410*/  @P1 BRA `(.L_x_103) ;  /* 0x0000000000041947 */ /* 0x001fea0003800000 */
[----:B------:R-:W-:Y:S01]  /*5420*/  BPT.TRAP 0x1 ;  /* 0x000000040000795c */ /* 0x000fe20000300000 */
.L_x_103:
[----:B------:R-:W-:Y:S05]  /*5430*/  @P0 BRA `(.L_x_104) ;  /* 0x0000000000040947 */ /* 0x000fea0003800000 */
[----:B------:R-:W-:Y:S01]  /*5440*/  BPT.TRAP 0x1 ;  /* 0x000000040000795c */ /* 0x000fe20000300000 */
.L_x_104:
[C-C-:B------:R-:W-:Y:S01]  /*5450*/  IMAD R7, R6.reuse, 0x8000, R15.reuse ;  /* 0x0000800006077824 */ /* 0x140fe200078e020f */
[----:B------:R-:W-:Y:S01]  /*5460*/  R2UR UR34, R21 ;  /* 0x00000000152272ca */ /* 0x000fe200000e0000 */
[----:B------:R-:W-:Y:S01]  /*5470*/  IMAD R15, R6, 0x4000, R15 ;  /* 0x00004000060f7824 */ /* 0x000fe200078e020f */
[----:B------:R-:W-:Y:S01]  /*5480*/  R2UR UR33, R14 ;  /* 0x000000000e2172ca */ /* 0x000fe200000e0000 */
[----:B------:R-:W-:Y:S01]  /*5490*/  VIADD R4, R4, 0xffffffff ;  /* 0xffffffff04047836 */ /* 0x000fe20000000000 */
[----:B------:R-:W-:Y:S01]  /*54a0*/  R2UR UR24, R7 ;  /* 0x00000000071872ca */ /* 0x000fe200000e0000 */
[----:B------:R-:W-:Y:S01]  /*54b0*/  UIADD3 UR6, UP0, UR22, 0xf0, URZ ;  /* 0x000000f016067890 */ /* 0x000fe2000ff1e03f */
[----:B------:R-:W-:Y:S01]  /*54c0*/  R2UR UR8, R15 ;  /* 0x000000000f0872ca */ /* 0x000fe200000e0000 */
[----:B------:R-:W-:Y:S01]  /*54d0*/  UIADD3 UR30, UP1, UR22, 0x1f0, URZ ;  /* 0x000001f0161e7890 */ /* 0x000fe2000ff3e03f */
[----:B------:R-:W-:Y:S01]  /*54e0*/  R2UR UR36, R8 ;  /* 0x00000000082472ca */ /* 0x000fe200000e0000 */
[----:B------:R-:W-:Y:S01]  /*54f0*/  UIADD3.X UR7, URZ, UR23, URZ, UP0, !UPT ;  /* 0x000000173f077290 */ /* 0x000fe200087fe43f */
[----:B------:R-:W-:Y:S01]  /*5500*/  R2UR UR35, R19 ;  /* 0x00000000132372ca */ /* 0x000fe200000e0000 */
[----:B------:R-:W-:Y:S01]  /*5510*/  UIADD3.X UR31, URZ, UR23, URZ, UP1, !UPT ;  /* 0x000000173f1f7290 */ /* 0x000fe20008ffe43f */
[----:B------:R-:W-:Y:S01]  /*5520*/  R2UR UR19, R20 ;  /* 0x00000000141372ca */ /* 0x000fe200000e0000 */
[----:B------:R-:W-:Y:S01]  /*5530*/  UIADD3 UR26, UR34, 0x40, URZ ;  /* 0x00000040221a7890 */ /* 0x000fe2000fffe03f */
[----:B------:R-:W-:Y:S01]  /*5540*/  ISETP.GT.AND P3, PT, R4, 0x1, PT ;  /* 0x000000010400780c */ /* 0x000fe20003f64270 */
[----:B------:R-:W-:Y:S01]  /*5550*/  VIADD R6, R6, 0x1 ;  /* 0x0000000106067836 */ /* 0x000fe20000000000 */
[----:B------:R-:W-:Y:S01]  /*5560*/  UMOV UR14, 0x0 ;  /* 0x00000000000e7882 */ /* 0x000fe20000000000 */
[----:B------:R-:W-:Y:S01]  /*5570*/  UIADD3 UR32, UR24, 0x100, URZ ;  /* 0x0000010018207890 */ /* 0x000fe2000fffe03f */
[----:B------:R-:W-:Y:S01]  /*5580*/  VIADD R21, R21, 0x80 ;  /* 0x0000008015157836 */ /* 0x000fe20000000000 */
[----:B------:R-:W-:Y:S01]  /*5590*/  UIADD3 UR24, UR24, 0x4100, URZ ;  /* 0x0000410018187890 */ /* 0x000fe2000fffe03f */
[----:B------:R-:W-:Y:S01]  /*55a0*/  ISETP.NE.AND P1, PT, R6, 0x5, PT ;  /* 0x000000050600780c */ /* 0x000fe20003f25270 */
[----:B------:R-:W-:-:S02]  /*55b0*/  UIADD3 UR16, UR8, 0x28100, URZ ;  /* 0x0002810008107890 */ /* 0x000fc4000fffe03f */
[----:B------:R-:W-:Y:S01]  /*55c0*/  UIADD3 UR8, UR8, 0x2a100, URZ ;  /* 0x0002a10008087890 */ /* 0x000fe2000fffe03f */
[----:B------:R-:W-:Y:S01]  /*55d0*/  SEL R14, RZ, 0x1, P1 ;  /* 0x00000001ff0e7807 */ /* 0x000fe20000800000 */
[----:B------:R-:W-:Y:S01]  /*55e0*/  UMOV UR15, 0x10000000 ;  /* 0x10000000000f7882 */ /* 0x000fe20000000000 */
[----:B------:R-:W-:Y:S01]  /*55f0*/  UMOV UR25, UR33 ;  /* 0x0000002100197c82 */ /* 0x000fe20008000000 */
[----:B------:R-:W-:Y:S01]  /*5600*/  UMOV UR28, UR36 ;  /* 0x00000024001c7c82 */ /* 0x000fe20008000000 */
[----:B------:R-:W-:Y:S01]  /*5610*/  UMOV UR27, UR35 ;  /* 0x00000023001b7c82 */ /* 0x000fe20008000000 */
[----:B------:R-:W-:Y:S01]  /*5620*/  UMOV UR17, UR33 ;  /* 0x0000002100117c82 */ /* 0x000fe20008000000 */
[----:B------:R-:W-:Y:S01]  /*5630*/  UMOV UR18, UR34 ;  /* 0x0000002200127c82 */ /* 0x000fe20008000000 */
[----:B------:R-:W-:Y:S01]  /*5640*/  UMOV UR20, UR36 ;  /* 0x0000002400147c82 */ /* 0x000fe20008000000 */
[----:B------:R0:W-:Y:S01]  /*5650*/  UTMALDG.3D [UR32], [UR6], desc[UR14] ;  /* 0x00000e20060075b4 */ /* 0x0001e20008011000 */
[----:B------:R-:W-:Y:S01]  /*5660*/  UMOV UR9, UR33 ;  /* 0x0000002100097c82 */ /* 0x000fe20008000000 */
[----:B------:R-:W-:Y:S01]  /*5670*/  UMOV UR11, UR19 ;  /* 0x00000013000b7c82 */ /* 0x000fe20008000000 */
[----:B------:R-:W-:Y:S01]  /*5680*/  UMOV UR12, UR36 ;  /* 0x00000024000c7c82 */ /* 0x000fe20008000000 */
[----:B------:R-:W-:Y:S01]  /*5690*/  UMOV UR10, UR26 ;  /* 0x0000001a000a7c82 */ /* 0x000fe20008000000 */
[----:B------:R-:W-:-:S02]  /*56a0*/  LOP3.LUT R5, R5, R14, RZ, 0x3c, !PT ;  /* 0x0000000e05057212 */ /* 0x000fc400078e3cff */
[----:B------:R-:W-:Y:S01]  /*56b0*/  SEL R6, R6, RZ, P1 ;  /* 0x000000ff06067207 */ /* 0x000fe20000800000 */
[----:B------:R0:W-:Y:S01]  /*56c0*/  UTMALDG.3D [UR24], [UR6], desc[UR14] ;  /* 0x00000e18060075b4 */ /* 0x0001e20008011000 */
[----:B------:R0:W-:Y:S01]  /*56d0*/  UTMALDG.3D [UR16], [UR30], desc[UR14] ;  /* 0x00000e101e0075b4 */ /* 0x0001e20008011000 */
[----:B------:R0:W-:Y:S02]  /*56e0*/  UTMALDG.3D [UR8], [UR30], desc[UR14] ;  /* 0x00000e081e0075b4 */ /* 0x0001e40008011000 */
[----:B0-----:R-:W-:Y:S05]  /*56f0*/  @P3 BRA `(.L_x_105) ;  /* 0xfffffffc00183947 */ /* 0x001fea000383ffff */
.L_x_101:
[----:B------:R-:W-:Y:S05]  /*5700*/  BSYNC B1 ;  /* 0x0000000000017941 */ /* 0x000fea0003800000 */
.L_x_100:
[----:B------:R-:W-:Y:S01]  /*5710*/  LOP3.LUT P3, RZ, R13, 0xff, RZ, 0xc0, !PT ;  /* 0x000000ff0dff7812 */ /* 0x000fe2000786c0ff */
[----:B------:R-:W-:Y:S01]  /*5720*/  IMAD.IADD R12, R3, 0x1, R12 ;  /* 0x00000001030c7824 */ /* 0x000fe200078e020c */
[----:B------:R-:W-:Y:S01]  /*5730*/  IADD3 R16, P4, R16, UR38, RZ ;  /* 0x0000002610107c10 */ /* 0x000fe2000ff9e0ff */
[----:B------:R-:W-:Y:S01]  /*5740*/  ULDC.64 UR6, c[0x0][0x650] ;  /* 0x0001940000067ab9 */ /* 0x000fe20000000a00 */
[----:B------:R-:W-:Y:S01]  /*5750*/  BSSY B1, `(.L_x_106) ;  /* 0x000006a000017945 */ /* 0x000fe20003800000 */
[----:B------:R-:W-:Y:S01]  /*5760*/  IMAD.MOV.U32 R19, RZ, RZ, -0x1 ;  /* 0xffffffffff137424 */ /* 0x000fe200078e00ff */
[----:B------:R-:W-:Y:S01]  /*5770*/  ISETP.GT.U32.AND P1, PT, R12, 0x4, PT ;  /* 0x000000040c00780c */ /* 0x000fe20003f24070 */
[----:B------:R-:W-:Y:S01]  /*5780*/  IMAD.MOV.U32 R20, RZ, RZ, -0x1 ;  /* 0xffffffffff147424 */ /* 0x000fe200078e00ff */
[----:B------:R-:W-:Y:S01]  /*5790*/  IADD3.X R17, R17, UR41, RZ, P4, !PT ;  /* 0x0000002911117c10 */ /* 0x000fe2000a7fe4ff */
[----:B------:R-:W-:Y:S01]  /*57a0*/  IMAD.MOV.U32 R8, RZ, RZ, -0x1 ;  /* 0xffffffffff087424 */ /* 0x000fe200078e00ff */
[----:B------:R-:W-:-:S02]  /*57b0*/  ISETP.LT.U32.AND P1, PT, R3, 0x5, P1 ;  /* 0x000000050300780c */ /* 0x000fc40000f21070 */
[----:B------:R-:W-:Y:S01]  /*57c0*/  PRMT R13, RZ, 0x7610, R13 ;  /* 0x00007610ff0d7816 */ /* 0x000fe2000000000d */
[----:B------:R-:W0:Y:S01]  /*57d0*/  @P3 S2R R5, SR_CgaCtaId ;  /* 0x0000000000053919 */ /* 0x000e220000008800 */
[----:B------:R-:W-:-:S04]  /*57e0*/  @P3 MOV R4, 0x400 ;  /* 0x0000040000043802 */ /* 0x000fc80000000f00 */
[----:B0-----:R-:W-:Y:S01]  /*57f0*/  @P3 LEA R6, R5, R4, 0x18 ;  /* 0x0000000405063211 */ /* 0x001fe200078ec0ff */
[----:B------:R-:W-:-:S03]  /*5800*/  IMAD.WIDE.U32 R4, R12, -0x33333333, RZ ;  /* 0xcccccccd0c047825 */ /* 0x000fc600078e00ff */
[----:B------:R0:W-:Y:S01]  /*5810*/  @P3 SYNCS.ARRIVE.TRANS64.A1T0 RZ, [R6+URZ+0x68], RZ ;  /* 0x000068ff06ff39a7 */ /* 0x0001e2000810003f */
[----:B------:R-:W-:Y:S02]  /*5820*/  ISETP.GE.U32.AND P3, PT, R3, 0x5, PT ;  /* 0x000000050300780c */ /* 0x000fe40003f66070 */
[----:B------:R-:W-:Y:S02]  /*5830*/  SHF.R.U32.HI R7, RZ, 0x2, R5 ;  /* 0x00000002ff077819 */ /* 0x000fe40000011605 */
[----:B------:R-:W-:Y:S02]  /*5840*/  SEL R5, RZ, 0x1, !P1 ;  /* 0x00000001ff057807 */ /* 0x000fe40004800000 */
[----:B------:R-:W-:Y:S01]  /*5850*/  ISETP.GE.U32.AND P1, PT, R16, UR6, PT ;  /* 0x0000000610007c0c */ /* 0x000fe2000bf26070 */
[----:B------:R-:W-:Y:S01]  /*5860*/  IMAD R12, R7, -0x5, R12 ;  /* 0xfffffffb070c7824 */ /* 0x000fe200078e020c */
[----:B------:R-:W-:Y:S02]  /*5870*/  LOP3.LUT R0, R0, R5, RZ, 0x3c, !PT ;  /* 0x0000000500007212 */ /* 0x000fe400078e3cff */
[----:B------:R-:W-:-:S02]  /*5880*/  ISETP.GE.U32.AND.EX P1, PT, R17, UR7, PT, P1 ;  /* 0x0000000711007c0c */ /* 0x000fc4000bf26110 */
[----:B------:R-:W-:Y:S02]  /*5890*/  PRMT R4, RZ, 0x7610, R4 ;  /* 0x00007610ff047816 */ /* 0x000fe40000000004 */
[----:B------:R-:W-:-:S09]  /*58a0*/  @P3 LOP3.LUT R0, R0, 0x1, R7, 0x78, !PT ;  /* 0x0000000100003812 */ /* 0x000fd200078e7807 */
[----:B0-----:R-:W-:Y:S05]  /*58b0*/  @P1 BRA `(.L_x_107) ;  /* 0x00000004004c1947 */ /* 0x001fea0003800000 */
[----:B------:R-:W-:Y:S01]  /*58c0*/  ULDC.64 UR6, c[0x0][0x628] ;  /* 0x00018a0000067ab9 */ /* 0x000fe20000000a00 */
[----:B------:R-:W0:Y:S01]  /*58d0*/  S2R R15, SR_CTAID.X ;  /* 0x00000000000f7919 */ /* 0x000e220000002500 */
[----:B------:R-:W-:Y:S01]  /*58e0*/  ISETP.NE.U32.AND P1, PT, RZ, UR6, PT ;  /* 0x00000006ff007c0c */ /* 0x000fe2000bf25070 */
[----:B------:R-:W-:Y:S01]  /*58f0*/  ULDC UR9, c[0x0][0x630] ;  /* 0x00018c0000097ab9 */ /* 0x000fe20000000800 */
[----:B------:R-:W-:Y:S01]  /*5900*/  IMAD.MOV.U32 R4, RZ, RZ, R16 ;  /* 0x000000ffff047224 */ /* 0x000fe200078e0010 */
[----:B------:R-:W1:Y:S01]  /*5910*/  S2R R14, SR_CTAID.Y ;  /* 0x00000000000e7919 */ /* 0x000e620000002600 */
[----:B------:R-:W-:Y:S01]  /*5920*/  ISETP.NE.AND.EX P1, PT, RZ, UR7, PT, P1 ;  /* 0x00000007ff007c0c */ /* 0x000fe2000bf25310 */
[----:B------:R-:W-:-:S12]  /*5930*/  IMAD.MOV.U32 R5, RZ, RZ, R17 ;  /* 0x000000ffff057224 */ /* 0x000fd800078e0011 */
[----:B------:R-:W-:Y:S05]  /*5940*/  @!P1 BRA `(.L_x_108) ;  /* 0x0000000000289947 */ /* 0x000fea0003800000 */
[----:B------:R-:W-:Y:S02]  /*5950*/  ULDC UR8, c[0x0][0x634] ;  /* 0x00018d0000087ab9 */ /* 0x000fe40000000800 */
[----:B------:R-:W-:-:S05]  /*5960*/  IADD3 R9, P1, R16, UR8, RZ ;  /* 0x0000000810097c10 */ /* 0x000fca000ff3e0ff */
[----:B------:R-:W-:-:S04]  /*5970*/  IMAD.X R19, RZ, RZ, R17, P1 ;  /* 0x000000ffff137224 */ /* 0x000fc800008e0611 */
[----:B------:R-:W-:-:S04]  /*5980*/  IMAD.WIDE.U32 R6, R19, UR6, RZ ;  /* 0x0000000613067c25 */ /* 0x000fc8000f8e00ff */
[----:B------:R-:W-:-:S04]  /*5990*/  IMAD.WIDE.U32 R6, P1, R9, UR7, R6 ;  /* 0x0000000709067c25 */ /* 0x000fc8000f820006 */
[----:B------:R-:W-:-:S04]  /*59a0*/  IMAD.WIDE.U32 R8, R9, UR6, RZ ;  /* 0x0000000609087c25 */ /* 0x000fc8000f8e00ff */
[----:B------:R-:W-:Y:S01]  /*59b0*/  IMAD.X R5, RZ, RZ, RZ, P1 ;  /* 0x000000ffff057224 */ /* 0x000fe200008e06ff */
[----:B------:R-:W-:Y:S01]  /*59c0*/  IADD3 RZ, P1, R9, R6, RZ ;  /* 0x0000000609ff7210 */ /* 0x000fe20007f3e0ff */
[----:B------:R-:W-:-:S04]  /*59d0*/  IMAD.MOV.U32 R4, RZ, RZ, R7 ;  /* 0x000000ffff047224 */ /* 0x000fc800078e0007 */
[----:B------:R-:W-:-:S08]  /*59e0*/  IMAD.WIDE.U32.X R4, R19, UR7, R4, P1 ;  /* 0x0000000713047c25 */ /* 0x000fd000088e0404 */
.L_x_108:
[--C-:B------:R-:W-:Y:S01]  /*59f0*/  SHF.R.U64 R8, R4, UR9, R5.reuse ;  /* 0x0000000904087c19 */ /* 0x100fe20008001205 */
[----:B------:R-:W-:Y:S01]  /*5a00*/  ULDC.64 UR6, c[0x0][0x620] ;  /* 0x0001880000067ab9 */ /* 0x000fe20000000a00 */
[----:B------:R-:W-:Y:S01]  /*5a10*/  SHF.R.U32.HI R4, RZ, UR9, R5 ;  /* 0x00000009ff047c19 */ /* 0x000fe20008011605 */
[----:B------:R-:W2:Y:S01]  /*5a20*/  LDC R24, c[0x0][0x144] ;  /* 0x00005100ff187b82 */ /* 0x000ea20000000800 */
[----:B------:R-:W-:Y:S01]  /*5a30*/  IADD3 R7, P1, RZ, -R8, RZ ;  /* 0x80000008ff077210 */ /* 0x000fe20007f3e0ff */
[----:B------:R-:W-:Y:S01]  /*5a40*/  ULDC.64 UR10, c[0x0][0x640] ;  /* 0x00019000000a7ab9 */ /* 0x000fe20000000a00 */
[----:B0-----:R-:W-:Y:S01]  /*5a50*/  I2FP.F32.U32 R9, R15 ;  /* 0x0000000f00097245 */ /* 0x001fe20000201000 */
[----:B------:R-:W-:Y:S02]  /*5a60*/  ULDC UR8, c[0x0][0x608] ;  /* 0x0001820000087ab9 */ /* 0x000fe40000000800 */
[----:B------:R-:W-:Y:S01]  /*5a70*/  IMAD.X R4, RZ, RZ, ~R4, P1 ;  /* 0x000000ffff047224 */ /* 0x000fe200008e0e04 */
[----:B------:R-:W-:Y:S01]  /*5a80*/  ISETP.NE.U32.AND P1, PT, RZ, UR10, PT ;  /* 0x0000000aff007c0c */ /* 0x000fe2000bf25070 */
[----:B------:R-:W0:Y:S02]  /*5a90*/  LDC R21, c[0x0][0x148] ;  /* 0x00005200ff157b82 */ /* 0x000e240000000800 */
[----:B------:R-:W-:Y:S01]  /*5aa0*/  IMAD R6, R4, UR6, RZ ;  /* 0x0000000604067c24 */ /* 0x000fe2000f8e02ff */
[----:B------:R-:W-:Y:S01]  /*5ab0*/  ISETP.NE.AND.EX P1, PT, RZ, UR11, PT, P1 ;  /* 0x0000000bff007c0c */ /* 0x000fe2000bf25310 */
[----:B------:R-:W-:Y:S01]  /*5ac0*/  IMAD.WIDE.U32 R4, R7, UR6, R16 ;  /* 0x0000000607047c25 */ /* 0x000fe2000f8e0010 */
[----:B------:R-:W-:-:S03]  /*5ad0*/  ULDC UR6, c[0x0][0x150] ;  /* 0x0000540000067ab9 */ /* 0x000fc60000000800 */
[----:B------:R-:W-:Y:S02]  /*5ae0*/  IMAD R7, R7, UR7, R6 ;  /* 0x0000000707077c24 */ /* 0x000fe4000f8e0206 */
[----:B------:R-:W-:Y:S01]  /*5af0*/  FMUL R6, R9, UR6 ;  /* 0x0000000609067c20 */ /* 0x000fe20008400000 */
[----:B------:R-:W-:Y:S01]  /*5b00*/  ULDC UR6, c[0x0][0x618] ;  /* 0x0001860000067ab9 */ /* 0x000fe20000000800 */
[----:B------:R-:W-:Y:S01]  /*5b10*/  ULDC UR7, c[0x0][0x154] ;  /* 0x0000550000077ab9 */ /* 0x000fe20000000800 */
[----:B------:R-:W-:-:S03]  /*5b20*/  IMAD.IADD R5, R5, 0x1, R7 ;  /* 0x0000000105057824 */ /* 0x000fc600078e0207 */
[----:B------:R-:W3:Y:S02]  /*5b30*/  F2I.U32.TRUNC.NTZ R6, R6 ;  /* 0x0000000600067305 */ /* 0x000ee4000020f000 */
[----:B------:R-:W-:Y:S02]  /*5b40*/  SHF.R.U64 R9, R4, UR6, R5 ;  /* 0x0000000604097c19 */ /* 0x000fe40008001205 */
[----:B-1----:R-:W-:-:S05]  /*5b50*/  I2FP.F32.U32 R4, R14 ;  /* 0x0000000e00047245 */ /* 0x002fca0000201000 */
[----:B------:R-:W-:Y:S01]  /*5b60*/  FMUL R22, R4, UR7 ;  /* 0x0000000704167c20 */ /* 0x000fe20008400000 */
[----:B------:R-:W-:Y:S01]  /*5b70*/  SHF.R.U32.HI R4, RZ, UR6, R5 ;  /* 0x00000006ff047c19 */ /* 0x000fe20008011605 */
[----:B------:R-:W-:-:S03]  /*5b80*/  ULDC UR6, c[0x0][0x658] ;  /* 0x0001960000067ab9 */ /* 0x000fc60000000800 */
[--C-:B------:R-:W-:Y:S01]  /*5b90*/  SHF.R.U64 R20, R9, UR8, R4.reuse ;  /* 0x0000000809147c19 */ /* 0x100fe20008001204 */
[----:B------:R-:W1:Y:S01]  /*5ba0*/  F2I.U32.TRUNC.NTZ R22, R22 ;  /* 0x0000001600167305 */ /* 0x000e62000020f000 */
[----:B------:R-:W-:Y:S01]  /*5bb0*/  SHF.R.U32.HI R5, RZ, UR8, R4 ;  /* 0x00000008ff057c19 */ /* 0x000fe20008011604 */
[----:B---3--:R-:W-:-:S03]  /*5bc0*/  IMAD.MOV R6, RZ, RZ, -R6 ;  /* 0x000000ffff067224 */ /* 0x008fc600078e0a06 */
[----:B------:R-:W-:Y:S01]  /*5bd0*/  SHF.R.U64 R19, R20, UR6, R5 ;  /* 0x0000000614137c19 */ /* 0x000fe20008001205 */
[----:B--2---:R-:W-:Y:S01]  /*5be0*/  IMAD R15, R24, R6, R15 ;  /* 0x00000006180f7224 */ /* 0x004fe200078e020f */
[----:B------:R-:W-:-:S03]  /*5bf0*/  SHF.R.U32.HI R23, RZ, UR6, R5 ;  /* 0x00000006ff177c19 */ /* 0x000fc60008011605 */
[----:B------:R-:W-:Y:S02]  /*5c00*/  IMAD.MOV.U32 R4, RZ, RZ, R19 ;  /* 0x000000ffff047224 */ /* 0x000fe400078e0013 */
[----:B------:R-:W-:Y:S01]  /*5c10*/  IMAD.MOV.U32 R5, RZ, RZ, R23 ;  /* 0x000000ffff057224 */ /* 0x000fe200078e0017 */
[----:B-1----:R-:W-:Y:S06]  /*5c20*/  @!P1 BRA `(.L_x_109) ;  /* 0x0000000000289947 */ /* 0x002fec0003800000 */
[----:B------:R-:W-:Y:S02]  /*5c30*/  ULDC UR6, c[0x0][0x64c] ;  /* 0x0001930000067ab9 */ /* 0x000fe40000000800 */
[----:B------:R-:W-:-:S05]  /*5c40*/  IADD3 R5, P1, R19, UR6, RZ ;  /* 0x0000000613057c10 */ /* 0x000fca000ff3e0ff */
[----:B------:R-:W-:-:S04]  /*5c50*/  IMAD.X R23, RZ, RZ, R23, P1 ;  /* 0x000000ffff177224 */ /* 0x000fc800008e0617 */
[----:B------:R-:W-:-:S04]  /*5c60*/  IMAD.WIDE.U32 R6, R23, UR10, RZ ;  /* 0x0000000a17067c25 */ /* 0x000fc8000f8e00ff */
[----:B------:R-:W-:-:S04]  /*5c70*/  IMAD.WIDE.U32 R6, P1, R5, UR11, R6 ;  /* 0x0000000b05067c25 */ /* 0x000fc8000f820006 */
[----:B------:R-:W-:-:S04]  /*5c80*/  IMAD.WIDE.U32 R4, R5, UR10, RZ ;  /* 0x0000000a05047c25 */ /* 0x000fc8000f8e00ff */
[----:B------:R-:W-:Y:S01]  /*5c90*/  IMAD.MOV.U32 R4, RZ, RZ, R7 ;  /* 0x000000ffff047224 */ /* 0x000fe200078e0007 */
[----:B------:R-:W-:Y:S01]  /*5ca0*/  IADD3 RZ, P3, R5, R6, RZ ;  /* 0x0000000605ff7210 */ /* 0x000fe20007f7e0ff */
[----:B------:R-:W-:-:S04]  /*5cb0*/  IMAD.X R5, RZ, RZ, RZ, P1 ;  /* 0x000000ffff057224 */ /* 0x000fc800008e06ff */
[----:B------:R-:W-:-:S08]  /*5cc0*/  IMAD.WIDE.U32.X R4, R23, UR11, R4, P3 ;  /* 0x0000000b17047c25 */ /* 0x000fd000098e0404 */
.L_x_109:
[----:B------:R-:W-:Y:S01]  /*5cd0*/  ISETP.NE.AND P1, PT, R2, 0x1, PT ;  /* 0x000000010200780c */ /* 0x000fe20003f25270 */
[----:B------:R-:W-:Y:S01]  /*5ce0*/  ULDC UR6, c[0x0][0x648] ;  /* 0x0001920000067ab9 */ /* 0x000fe20000000800 */
[----:B------:R-:W-:Y:S01]  /*5cf0*/  LOP3.LUT R20, R20, UR13, RZ, 0xc0, !PT ;  /* 0x0000000d14147c12 */ /* 0x000fe2000f8ec0ff */
[----:B------:R-:W-:Y:S01]  /*5d00*/  IMAD.MOV R22, RZ, RZ, -R22 ;  /* 0x000000ffff167224 */ /* 0x000fe200078e0a16 */
[----:B------:R-:W-:Y:S01]  /*5d10*/  SHF.R.U64 R5, R4, UR6, R5 ;  /* 0x0000000604057c19 */ /* 0x000fe20008001205 */
[----:B------:R-:W-:Y:S01]  /*5d20*/  ULDC UR6, c[0x0][0x638] ;  /* 0x00018e0000067ab9 */ /* 0x000fe20000000800 */
[----:B------:R-:W-:Y:S01]  /*5d30*/  LOP3.LUT R6, R9, UR4, RZ, 0xc0, !PT ;  /* 0x0000000409067c12 */ /* 0x000fe2000f8ec0ff */
[----:B------:R-:W-:Y:S02]  /*5d40*/  ULDC UR7, c[0x0][0x610] ;  /* 0x0001840000077ab9 */ /* 0x000fe40000000800 */
[----:B------:R-:W-:Y:S02]  /*5d50*/  IMAD.MOV R4, RZ, RZ, -R5 ;  /* 0x000000ffff047224 */ /* 0x000fe400078e0a05 */
[----:B------:R-:W-:-:S02]  /*5d60*/  IMAD R20, R5, UR5, R20 ;  /* 0x0000000505147c24 */ /* 0x000fc4000f8e0214 */
[----:B0-----:R-:W-:Y:S02]  /*5d70*/  @P1 IMAD R15, R21, R22, R14 ;  /* 0x00000016150f1224 */ /* 0x001fe400078e020e */
[----:B------:R-:W-:Y:S01]  /*5d80*/  IMAD R19, R4, UR6, R19 ;  /* 0x0000000604137c24 */ /* 0x000fe2000f8e0213 */
[----:B------:R-:W-:Y:S01]  /*5d90*/  ULDC UR6, c[0x0][0x600] ;  /* 0x0001800000067ab9 */ /* 0x000fe20000000800 */
[----:B------:R-:W-:Y:S02]  /*5da0*/  IMAD R15, R20, UR7, R15 ;  /* 0x00000007140f7c24 */ /* 0x000fe4000f8e020f */
[----:B------:R-:W-:Y:S02]  /*5db0*/  IMAD R6, R19, UR6, R6 ;  /* 0x0000000613067c24 */ /* 0x000fe4000f8e0206 */
[----:B------:R-:W-:-:S03]  /*5dc0*/  IMAD.MOV.U32 R4, RZ, RZ, 0x1 ;  /* 0x00000001ff047424 */ /* 0x000fc600078e00ff */
[----:B------:R-:W-:Y:S02]  /*5dd0*/  SEL R20, R6, R15, !P1 ;  /* 0x0000000f06147207 */ /* 0x000fe40004800000 */
[----:B------:R-:W-:-:S07]  /*5de0*/  SEL R19, R15, R6, !P1 ;  /* 0x000000060f137207 */ /* 0x000fce0004800000 */
.L_x_107:
[----:B------:R-:W-:Y:S05]  /*5df0*/  BSYNC B1 ;  /* 0x0000000000017941 */ /* 0x000fea0003800000 */
.L_x_106:
[----:B------:R-:W-:-:S13]  /*5e00*/  LOP3.LUT P1, RZ, R4, 0xff, RZ, 0xc0, !PT ;  /* 0x000000ff04ff7812 */ /* 0x000fda000782c0ff */
[----:B------:R-:W-:Y:S05]  /*5e10*/  @P1 BRA `(.L_x_110) ;  /* 0xfffffff4001c1947 */ /* 0x000fea000383ffff */
[----:B------:R-:W-:Y:S05]  /*5e20*/  BSYNC B0 ;  /* 0x0000000000007941 */ /* 0x000fea0003800000 */
.L_x_98:
[----:B------:R-:W-:-:S03]  /*5e30*/  UMOV UR6, 0xffffffff ;  /* 0xffffffff00067882 */ /* 0x000fc60000000000 */
[----:B------:R-:W-:Y:S05]  /*5e40*/  BRA.DIV UR6, `(.L_x_111) ;  /* 0x00000006063c7947 */ /* 0x000fea000b800000 */
[----:B------:R-:W-:-:S13]  /*5e50*/  ELECT P6, URZ, PT ;  /* 0x00000000003f782f */ /* 0x000fda00038c0000 */
.L_x_126:
[----:B------:R-:W-:Y:S04]  /*5e60*/  BSSY B0, `(.L_x_112) ;  /* 0x0000034000007945 */ /* 0x000fe80003800000 */
[----:B------:R-:W-:Y:S05]  /*5e70*/  @!P6 BRA `(.L_x_113) ;  /* 0x0000000000c8e947 */ /* 0x000fea0003800000 */
[----:B------:R-:W-:-:S04]  /*5e80*/  LOP3.LUT R18, R18, 0x2, RZ, 0xfc, !PT ;  /* 0x0000000212127812 */ /* 0x000fc800078efcff */
[----:B------:R-:W-:-:S13]  /*5e90*/  ISETP.NE.AND P0, PT, R18, 0x3, PT ;  /* 0x000000031200780c */ /* 0x000fda0003f05270 */
[----:B------:R-:W-:Y:S05]  /*5ea0*/  @!P0 BRA `(.L_x_114) ;  /* 0x0000000000048947 */ /* 0x000fea0003800000 */
[----:B------:R-:W-:Y:S01]  /*5eb0*/  BPT.TRAP 0x1 ;  /* 0x000000040000795c */ /* 0x000fe20000300000 */
.L_x_114:
[----:B------:R-:W0:Y:S01]  /*5ec0*/  S2R R3, SR_CgaCtaId ;  /* 0x0000000000037919 */ /* 0x000e220000008800 */
[----:B------:R-:W-:-:S04]  /*5ed0*/  MOV R2, 0x400 ;  /* 0x0000040000027802 */ /* 0x000fc80000000f00 */
[----:B0-----:R-:W-:Y:S02]  /*5ee0*/  LEA R3, R3, R2, 0x18 ;  /* 0x0000000203037211 */ /* 0x001fe400078ec0ff */
[----:B------:R-:W-:-:S03]  /*5ef0*/  SHF.L.U32 R2, R0, 0x1f, RZ ;  /* 0x0000001f00027819 */ /* 0x000fc600000006ff */
[----:B------:R-:W-:-:S04]  /*5f00*/  VIADD R3, R3, 0x28 ;  /* 0x0000002803037836 */ /* 0x000fc80000000000 */
[C---:B------:R-:W-:Y:S02]  /*5f10*/  IMAD R7, R12.reuse, 0x8, R3 ;  /* 0x000000080c077824 */ /* 0x040fe400078e0203 */
[----:B------:R-:W-:Y:S02]  /*5f20*/  VIADD R12, R12, 0x1 ;  /* 0x000000010c0c7836 */ /* 0x000fe40000000000 */
[----:B------:R-:W0:Y:S03]  /*5f30*/  SYNCS.PHASECHK.TRANS64.TRYWAIT P0, [R7+URZ], R2 ;  /* 0x00000002070075a7 */ /* 0x000e26000800017f */
[----:B------:R-:W-:-:S04]  /*5f40*/  ISETP.NE.AND P1, PT, R12, 0x5, PT ;  /* 0x000000050c00780c */ /* 0x000fc80003f25270 */
[----:B------:R-:W-:Y:S02]  /*5f50*/  SEL R5, RZ, 0x1, P1 ;  /* 0x00000001ff057807 */ /* 0x000fe40000800000 */
[----:B------:R-:W-:Y:S02]  /*5f60*/  SEL R12, R12, RZ, P1 ;  /* 0x000000ff0c0c7207 */ /* 0x000fe40000800000 */
[----:B------:R-:W-:-:S03]  /*5f70*/  LOP3.LUT R5, R0, R5, RZ, 0x3c, !PT ;  /* 0x0000000500057212 */ /* 0x000fc600078e3cff */
[----:B------:R-:W-:Y:S01]  /*5f80*/  IMAD R9, R12, 0x8, R3 ;  /* 0x000000080c097824 */ /* 0x000fe200078e0203 */
[----:B------:R-:W-:Y:S01]  /*5f90*/  SHF.L.U32 R4, R5, 0x1f, RZ ;  /* 0x0000001f05047819 */ /* 0x000fe200000006ff */
[----:B0-----:R-:W-:Y:S06]  /*5fa0*/  @!P0 BRA `(.L_x_115) ;  /* 0x0000000400048947 */ /* 0x001fec0003800000 */
.L_x_127:
[----:B------:R-:W1:Y:S01]  /*5fb0*/  SYNCS.PHASECHK.TRANS64.TRYWAIT P0, [R9+URZ], R4 ;  /* 0x00000004090075a7 */ /* 0x000e62000800017f */
[----:B------:R-:W-:-:S05]  /*5fc0*/  VIADD R0, R12, 0x1 ;  /* 0x000000010c007836 */ /* 0x000fca0000000000 */
[----:B------:R-:W-:-:S04]  /*5fd0*/  ISETP.NE.AND P1, PT, R0, 0x5, PT ;  /* 0x000000050000780c */ /* 0x000fc80003f25270 */
[----:B0-----:R-:W-:Y:S02]  /*5fe0*/  SEL R2, RZ, 0x1, P1 ;  /* 0x00000001ff027807 */ /* 0x001fe40000800000 */
[----:B------:R-:W-:Y:S02]  /*5ff0*/  SEL R0, R0, RZ, P1 ;  /* 0x000000ff00007207 */ /* 0x000fe40000800000 */
[----:B------:R-:W-:-:S03]  /*6000*/  LOP3.LUT R7, R5, R2, RZ, 0x3c, !PT ;  /* 0x0000000205077212 */ /* 0x000fc600078e3cff */
[----:B------:R-:W-:Y:S01]  /*6010*/  IMAD R6, R0, 0x8, R3 ;  /* 0x0000000800067824 */ /* 0x000fe200078e0203 */
[----:B------:R-:W-:Y:S01]  /*6020*/  SHF.L.U32 R5, R7, 0x1f, RZ ;  /* 0x0000001f07057819 */ /* 0x000fe200000006ff */
[----:B-1----:R-:W-:Y:S06]  /*6030*/  @!P0 BRA `(.L_x_116) ;  /* 0x0000000000f48947 */ /* 0x002fec0003800000 */
.L_x_128:
[----:B------:R-:W1:Y:S01]  /*6040*/  SYNCS.PHASECHK.TRANS64.TRYWAIT P0, [R6+URZ], R5 ;  /* 0x00000005060075a7 */ /* 0x000e62000800017f */
[----:B------:R-:W-:-:S05]  /*6050*/  VIADD R0, R0, 0x1 ;  /* 0x0000000100007836 */ /* 0x000fca0000000000 */
[----:B------:R-:W-:-:S04]  /*6060*/  ISETP.NE.AND P1, PT, R0, 0x5, PT ;  /* 0x000000050000780c */ /* 0x000fc80003f25270 */
[----:B------:R-:W-:Y:S02]  /*6070*/  SEL R2, RZ, 0x1, P1 ;  /* 0x00000001ff027807 */ /* 0x000fe40000800000 */
[----:B------:R-:W-:Y:S02]  /*6080*/  SEL R0, R0, RZ, P1 ;  /* 0x000000ff00007207 */ /* 0x000fe40000800000 */
[----:B------:R-:W-:-:S03]  /*6090*/  LOP3.LUT R7, R7, R2, RZ, 0x3c, !PT ;  /* 0x0000000207077212 */ /* 0x000fc600078e3cff */
[----:B0-----:R-:W-:Y:S01]  /*60a0*/  IMAD R9, R0, 0x8, R3 ;  /* 0x0000000800097824 */ /* 0x001fe200078e0203 */
[----:B------:R-:W-:Y:S01]  /*60b0*/  SHF.L.U32 R4, R7, 0x1f, RZ ;  /* 0x0000001f07047819 */ /* 0x000fe200000006ff */
[----:B-1----:R-:W-:Y:S06]  /*60c0*/  @!P0 BRA `(.L_x_117) ;  /* 0x0000000000e48947 */ /* 0x002fec0003800000 */
.L_x_129:
[----:B------:R-:W1:Y:S01]  /*60d0*/  SYNCS.PHASECHK.TRANS64.TRYWAIT P0, [R9+URZ], R4 ;  /* 0x00000004090075a7 */ /* 0x000e62000800017f */
[----:B------:R-:W-:-:S05]  /*60e0*/  VIADD R0, R0, 0x1 ;  /* 0x0000000100007836 */ /* 0x000fca0000000000 */
[----:B------:R-:W-:-:S04]  /*60f0*/  ISETP.NE.AND P1, PT, R0, 0x5, PT ;  /* 0x000000050000780c */ /* 0x000fc80003f25270 */
[----:B------:R-:W-:Y:S02]  /*6100*/  SEL R2, RZ, 0x1, P1 ;  /* 0x00000001ff027807 */ /* 0x000fe40000800000 */
[----:B------:R-:W-:Y:S02]  /*6110*/  SEL R0, R0, RZ, P1 ;  /* 0x000000ff00007207 */ /* 0x000fe40000800000 */
[----:B------:R-:W-:Y:S01]  /*6120*/  LOP3.LUT R2, R7, R2, RZ, 0x3c, !PT ;  /* 0x0000000207027212 */ /* 0x000fe200078e3cff */
[----:B-1----:R-:W-:Y:S06]  /*6130*/  @!P0 BRA `(.L_x_118) ;  /* 0x0000000000dc8947 */ /* 0x002fec0003800000 */
.L_x_130:
[----:B------:R-:W-:Y:S01]  /*6140*/  IMAD R3, R0, 0x8, R3 ;  /* 0x0000000800037824 */ /* 0x000fe200078e0203 */
[----:B------:R-:W-:-:S07]  /*6150*/  SHF.L.U32 R0, R2, 0x1f, RZ ;  /* 0x0000001f02007819 */ /* 0x000fce00000006ff */
.L_x_119:
[----:B--2---:R2:W3:Y:S02]  /*6160*/  SYNCS.PHASECHK.TRANS64.TRYWAIT P0, [R3+URZ], R0 ;  /* 0x00000000030075a7 */ /* 0x0044e4000800017f */
[----:B---3--:R-:W-:Y:S05]  /*6170*/  @!P0 NANOSLEEP.SYNCS 0x989680 ;  /* 0x009896800000895d */ /* 0x008fea0003900000 */
[----:B------:R-:W3:Y:S02]  /*6180*/  @!P0 SYNCS.PHASECHK.TRANS64 P0, [R3+URZ], R0 ;  /* 0x00000000030085a7 */ /* 0x000ee4000800007f */
[----:B---3--:R-:W-:Y:S05]  /*6190*/  @!P0 BRA `(.L_x_119) ;  /* 0xfffffffc00f08947 */ /* 0x008fea000383ffff */
.L_x_113:
[----:B------:R-:W-:Y:S05]  /*61a0*/  BSYNC B0 ;  /* 0x0000000000007941 */ /* 0x000fea0003800000 */
.L_x_112:
[----:B------:R-:W-:Y:S05]  /*61b0*/  EXIT ;  /* 0x000000000000794d */ /* 0x000fea0003800000 */
.L_x_17:
[----:B-1----:R1:W2:Y:S02]  /*61c0*/  SYNCS.PHASECHK.TRANS64.TRYWAIT P1, [R3+URZ], R0 ;  /* 0x00000000030075a7 */ /* 0x0022a4000802017f */
[----:B--2---:R-:W-:Y:S05]  /*61d0*/  @!P1 NANOSLEEP.SYNCS 0x989680 ;  /* 0x009896800000995d */ /* 0x004fea0003900000 */
[----:B------:R-:W2:Y:S02]  /*61e0*/  @!P1 SYNCS.PHASECHK.TRANS64 P1, [R3+URZ], R0 ;  /* 0x00000000030095a7 */ /* 0x000ea4000802007f */
[----:B--2---:R-:W-:Y:S05]  /*61f0*/  @!P1 BRA `(.L_x_17) ;  /* 0xfffffffc00f09947 */ /* 0x004fea000383ffff */
[----:B------:R-:W-:Y:S05]  /*6200*/  BRA `(.L_x_16) ;  /* 0xffffffb000b07947 */ /* 0x000fea000383ffff */
.L_x_22:
[----:B-1----:R-:W-:-:S04]  /*6210*/  IMAD.U32 R4, RZ, RZ, UR8 ;  /* 0x00000008ff047e24 */ /* 0x002fc8000f8e00ff */
[----:B------:R1:W2:Y:S03]  /*6220*/  SYNCS.PHASECHK.TRANS64.TRYWAIT P1, [R4+URZ], R3 ;  /* 0x00000003040075a7 */ /* 0x0002a6000802017f */
[----:B--2---:R-:W-:Y:S05]  /*6230*/  @!P1 NANOSLEEP.SYNCS 0x989680 ;  /* 0x009896800000995d */ /* 0x004fea0003900000 */
[----:B------:R-:W2:Y:S02]  /*6240*/  @!P1 SYNCS.PHASECHK.TRANS64 P1, [R4+URZ], R3 ;  /* 0x00000003040095a7 */ /* 0x000ea4000802007f */
[----:B--2---:R-:W-:Y:S05]  /*6250*/  @!P1 BRA `(.L_x_22) ;  /* 0xfffffffc00ec9947 */ /* 0x004fea000383ffff */
[----:B------:R-:W-:Y:S05]  /*6260*/  BRA `(.L_x_21) ;  /* 0xffffffb400ec7947 */ /* 0x000fea000383ffff */
.L_x_99:
[----:B------:R-:W-:Y:S01]  /*6270*/  BSSY B1, `(.L_x_120) ;  /* 0x0000006000017945 */ /* 0x000fe20003800000 */
[----:B------:R-:W-:-:S07]  /*6280*/  IMAD.MOV.U32 R15, RZ, RZ, -0x1 ;  /* 0xffffffffff0f7424 */ /* 0x000fce00078e00ff */
[----:B------:R-:W-:Y:S05]  /*6290*/  WARPSYNC.COLLECTIVE R15, `(.L_x_121) ;  /* 0x000000000f0c7348 */ /* 0x000fea0003c00000 */
[----:B------:R-:W-:Y:S02]  /*62a0*/  ELECT P6, UR62, PT ;  /* 0x00000000003e782f */ /* 0x000fe400038c0000 */
[----:B------:R-:W-:Y:S01]  /*62b0*/  MOV R14, UR62 ;  /* 0x0000003e000e7c02 */ /* 0x000fe20008000f00 */
[----:B------:R-:W-:Y:S10]  /*62c0*/  ENDCOLLECTIVE ;  /* 0x000000000000791b */ /* 0x000ff40003800000 */
.L_x_121:
[----:B------:R-:W-:Y:S05]  /*62d0*/  BSYNC B1 ;  /* 0x0000000000017941 */ /* 0x000fea0003800000 */
.L_x_120:
[----:B------:R-:W-:Y:S05]  /*62e0*/  BRA `(.L_x_122) ;  /* 0xffffffec00f47947 */ /* 0x000fea000383ffff */
.L_x_102:
[----:B0-----:R0:W1:Y:S02]  /*62f0*/  SYNCS.PHASECHK.TRANS64.TRYWAIT P1, [R14+URZ+0x28], R7 ;  /* 0x000028070e0075a7 */ /* 0x001064000802017f */
[----:B-1----:R-:W-:Y:S05]  /*6300*/  @!P1 NANOSLEEP.SYNCS 0x989680 ;  /* 0x009896800000995d */ /* 0x002fea0003900000 */
[----:B------:R-:W1:Y:S02]  /*6310*/  @!P1 SYNCS.PHASECHK.TRANS64 P1, [R14+URZ+0x28], R7 ;  /* 0x000028070e0095a7 */ /* 0x000e64000802007f */
[----:B-1----:R-:W-:Y:S05]  /*6320*/  @!P1 BRA `(.L_x_102) ;  /* 0xfffffffc00f09947 */ /* 0x002fea000383ffff */
[----:B------:R-:W-:Y:S05]  /*6330*/  BRA `(.L_x_123) ;  /* 0xfffffff000287947 */ /* 0x000fea000383ffff */
.L_x_111:
[----:B------:R-:W-:Y:S01]  /*6340*/  BSSY B0, `(.L_x_124) ;  /* 0x0000006000007945 */ /* 0x000fe20003800000 */
[----:B------:R-:W-:-:S07]  /*6350*/  IMAD.MOV.U32 R15, RZ, RZ, -0x1 ;  /* 0xffffffffff0f7424 */ /* 0x000fce00078e00ff */
[----:B------:R-:W-:Y:S05]  /*6360*/  WARPSYNC.COLLECTIVE R15, `(.L_x_125) ;  /* 0x000000000f0c7348 */ /* 0x000fea0003c00000 */
[----:B------:R-:W-:Y:S02]  /*6370*/  ELECT P6, UR62, PT ;  /* 0x00000000003e782f */ /* 0x000fe400038c0000 */
[----:B------:R-:W-:Y:S01]  /*6380*/  MOV R14, UR62 ;  /* 0x0000003e000e7c02 */ /* 0x000fe20008000f00 */
[----:B------:R-:W-:Y:S10]  /*6390*/  ENDCOLLECTIVE ;  /* 0x000000000000791b */ /* 0x000ff40003800000 */
.L_x_125:
[----:B------:R-:W-:Y:S05]  /*63a0*/  BSYNC B0 ;  /* 0x0000000000007941 */ /* 0x000fea0003800000 */
.L_x_124:
[----:B------:R-:W-:Y:S05]  /*63b0*/  BRA `(.L_x_126) ;  /* 0xfffffff800a87947 */ /* 0x000fea000383ffff */
.L_x_115:
[----:B0-----:R0:W1:Y:S02]  /*63c0*/  SYNCS.PHASECHK.TRANS64.TRYWAIT P0, [R7+URZ], R2 ;  /* 0x00000002070075a7 */ /* 0x001064000800017f */
[----:B-1----:R-:W-:Y:S05]  /*63d0*/  @!P0 NANOSLEEP.SYNCS 0x989680 ;  /* 0x009896800000895d */ /* 0x002fea0003900000 */
[----:B------:R-:W1:Y:S02]  /*63e0*/  @!P0 SYNCS.PHASECHK.TRANS64 P0, [R7+URZ], R2 ;  /* 0x00000002070085a7 */ /* 0x000e64000800007f */
[----:B-1----:R-:W-:Y:S05]  /*63f0*/  @!P0 BRA `(.L_x_115) ;  /* 0xfffffffc00f08947 */ /* 0x002fea000383ffff */
[----:B------:R-:W-:Y:S05]  /*6400*/  BRA `(.L_x_127) ;  /* 0xfffffff800e87947 */ /* 0x000fea000383ffff */
.L_x_116:
[----:B0-----:R0:W1:Y:S02]  /*6410*/  SYNCS.PHASECHK.TRANS64.TRYWAIT P0, [R9+URZ], R4 ;  /* 0x00000004090075a7 */ /* 0x001064000800017f */
[----:B-1----:R-:W-:Y:S05]  /*6420*/  @!P0 NANOSLEEP.SYNCS 0x989680 ;  /* 0x009896800000895d */ /* 0x002fea0003900000 */
[----:B------:R-:W1:Y:S02]  /*6430*/  @!P0 SYNCS.PHASECHK.TRANS64 P0, [R9+URZ], R4 ;  /* 0x00000004090085a7 */ /* 0x000e64000800007f */
[----:B-1----:R-:W-:Y:S05]  /*6440*/  @!P0 BRA `(.L_x_116) ;  /* 0xfffffffc00f08947 */ /* 0x002fea000383ffff */
[----:B------:R-:W-:Y:S05]  /*6450*/  BRA `(.L_x_128) ;  /* 0xfffffff800f87947 */ /* 0x000fea000383ffff */
.L_x_117:
[----:B0-----:R0:W1:Y:S02]  /*6460*/  SYNCS.PHASECHK.TRANS64.TRYWAIT P0, [R6+URZ], R5 ;  /* 0x00000005060075a7 */ /* 0x001064000800017f */
[----:B-1----:R-:W-:Y:S05]  /*6470*/  @!P0 NANOSLEEP.SYNCS 0x989680 ;  /* 0x009896800000895d */ /* 0x002fea0003900000 */
[----:B------:R-:W1:Y:S02]  /*6480*/  @!P0 SYNCS.PHASECHK.TRANS64 P0, [R6+URZ], R5 ;  /* 0x00000005060085a7 */ /* 0x000e64000800007f */
[----:B-1----:R-:W-:Y:S05]  /*6490*/  @!P0 BRA `(.L_x_117) ;  /* 0xfffffffc00f08947 */ /* 0x002fea000383ffff */
[----:B------:R-:W-:Y:S05]  /*64a0*/  BRA `(.L_x_129) ;  /* 0xfffffffc00087947 */ /* 0x000fea000383ffff */
.L_x_118:
[----:B-1----:R1:W2:Y:S02]  /*64b0*/  SYNCS.PHASECHK.TRANS64.TRYWAIT P0, [R9+URZ], R4 ;  /* 0x00000004090075a7 */ /* 0x0022a4000800017f */
[----:B--2---:R-:W-:Y:S05]  /*64c0*/  @!P0 NANOSLEEP.SYNCS 0x989680 ;  /* 0x009896800000895d */ /* 0x004fea0003900000 */
[----:B------:R-:W2:Y:S02]  /*64d0*/  @!P0 SYNCS.PHASECHK.TRANS64 P0, [R9+URZ], R4 ;  /* 0x00000004090085a7 */ /* 0x000ea4000800007f */
[----:B--2---:R-:W-:Y:S05]  /*64e0*/  @!P0 BRA `(.L_x_118) ;  /* 0xfffffffc00f08947 */ /* 0x004fea000383ffff */
[----:B------:R-:W-:Y:S05]  /*64f0*/  BRA `(.L_x_130) ;  /* 0xfffffffc00107947 */ /* 0x000fea000383ffff */
.L_x_131:
[----:B------:R-:W-:-:S00]  /*6500*/  BRA `(.L_x_131) ;  /* 0xfffffffc00fc7947 */ /* 0x000fc0000383ffff */
[----:B------:R-:W-:-:S00]  /*6510*/  NOP ;  /* 0x0000000000007918 */ /* 0x000fc00000000000 */
        /* <DEDUP_REMOVED lines=14> */
.L_x_132:


//--------------------- .nv.global.init           --------------------------
	.section	.nv.global.init,"aw",@progbits
.nv.global.init:
	.type		$str$22,@object
	.size		$str$22,($str$23 - $str$22)
$str$22:
        /*0000*/ 	.byte	0x6b, 0x5f, 0x74, 0x69, 0x6c, 0x65, 0x5f, 0x63, 0x6f, 0x75, 0x6e, 0x74, 0x20, 0x3e, 0x3d, 0x20
        /*0010*/ 	.byte	0x31, 0x00
	.type		$str$23,@object
	.size		$str$23,(__unnamed_1 - $str$23)
$str$23:
        /*0012*/ 	.byte	0x2f, 0x74, 0x6d, 0x70, 0x2f, 0x63, 0x75, 0x74, 0x6c, 0x61, 0x73, 0x73, 0x5f, 0x73, 0x77, 0x65
        /*0022*/ 	.byte	0x65, 0x70, 0x5f, 0x73, 0x72, 0x63, 0x2f, 0x69, 0x6e, 0x63, 0x6c, 0x75, 0x64, 0x65, 0x2f, 0x63
        /*0032*/ 	.byte	0x75, 0x74, 0x6c, 0x61, 0x73, 0x73, 0x2f, 0x67, 0x65, 0x6d, 0x6d, 0x2f, 0x63, 0x6f, 0x6c, 0x6c
        /*0042*/ 	.byte	0x65, 0x63, 0x74, 0x69, 0x76, 0x65, 0x2f, 0x73, 0x6d, 0x39, 0x30, 0x5f, 0x6d, 0x6d, 0x61, 0x5f
        /*0052*/ 	.byte	0x74, 0x6d, 0x61, 0x5f, 0x67, 0x6d, 0x6d, 0x61, 0x5f, 0x73, 0x73, 0x5f, 0x77, 0x61, 0x72, 0x70
        /*0062*/ 	.byte	0x73, 0x70, 0x65, 0x63, 0x69, 0x61, 0x6c, 0x69, 0x7a, 0x65, 0x64, 0x2e, 0x68, 0x70, 0x70, 0x00
	.type		__unnamed_1,@object
	.size		__unnamed_1,(.L_0 - __unnamed_1)
__unnamed_1:
        /*0072*/ 	.byte	0x76, 0x6f, 0x69, 0x64, 0x20, 0x63, 0x75, 0x74, 0x6c, 0x61, 0x73, 0x73, 0x3a, 0x3a, 0x67, 0x65
        /* <DEDUP_REMOVED lines=180> */
        /*0bc2*/ 	.byte	0x79, 0x5d, 0x00
.L_0:


//--------------------- .nv.shared._ZN7cutlass13device_kernelINS_4gemm6kernel13GemmUniversalIN4cute5tupleIJiiiiEEENS1_10collective13CollectiveMmaINS1_34MainloopSm90TmaGmmaWarpSpecializedILi5ENS5_IJNS4_1CILi1EEESB_SB_EEENS1_35KernelTmaWarpSpecializedCooperativeEEENS5_IJNSA_ILi128EEENSA_ILi64EEESF_EEENS_10bfloat16_tENS5_IJlSB_lEEESI_SJ_NS4_8TiledMMAINS4_8MMA_AtomIJNS4_4SM904GMMA27MMA_64x64x16_F32BF16BF16_SSILNSN_5MajorE0ELSP_0ELNSN_7ScaleInE1ELSQ_1EEEEEENS4_6LayoutINS5_IJNSA_ILi2EEESB_SB_EEENS5_IJSB_NSA_ILi0EEESW_EEEEENS5_IJNS4_10UnderscoreESZ_SZ_EEEEENS4_13SM90_TMA_LOADENS4_14ComposedLayoutINS4_7SwizzleILi3ELi4ELi3EEENS4_18smem_ptr_flag_bitsILi16EEENST_INS5_IJNSA_ILi8EEESG_EEENS5_IJSG_SB_EEEEEEEvNS4_8identityES12_S1C_vS1D_EENS_8epilogue10collective6detail29Sm90TmaWarpSpecializedAdapterINS1G_15DefaultEpilogueISI_SJ_SJ_NS1F_6thread17LinearCombinationISI_Li1EffLNS1K_9ScaleType4KindE0ELNS_15FloatRoundStyleE2ESI_EENS1_15EpilogueDefaultEEEEEvvEEEEvNT_6ParamsE --------------------------
	.section	.nv.shared._ZN7cutlass13device_kernelINS_4gemm6kernel13GemmUniversalIN4cute5tupleIJiiiiEEENS1_10collective13CollectiveMmaINS1_34MainloopSm90TmaGmmaWarpSpecializedILi5ENS5_IJNS4_1CILi1EEESB_SB_EEENS1_35KernelTmaWarpSpecializedCooperativeEEENS5_IJNSA_ILi128EEENSA_ILi64EEESF_EEENS_10bfloat16_tENS5_IJlSB_lEEESI_SJ_NS4_8TiledMMAINS4_8MMA_AtomIJNS4_4SM904GMMA27MMA_64x64x16_F32BF16BF16_SSILNSN_5MajorE0ELSP_0ELNSN_7ScaleInE1ELSQ_1EEEEEENS4_6LayoutINS5_IJNSA_ILi2EEESB_SB_EEENS5_IJSB_NSA_ILi0EEESW_EEEEENS5_IJNS4_10UnderscoreESZ_SZ_EEEEENS4_13SM90_TMA_LOADENS4_14ComposedLayoutINS4_7SwizzleILi3ELi4ELi3EEENS4_18smem_ptr_flag_bitsILi16EEENST_INS5_IJNSA_ILi8EEESG_EEENS5_IJSG_SB_EEEEEEEvNS4_8identityES12_S1C_vS1D_EENS_8epilogue10collective6detail29Sm90TmaWarpSpecializedAdapterINS1G_15DefaultEpilogueISI_SJ_SJ_NS1F_6thread17LinearCombinationISI_Li1EffLNS1K_9ScaleType4KindE0ELNS_15FloatRoundStyleE2ESI_EENS1_15EpilogueDefaultEEEEEvvEEEEvNT_6ParamsE,"aw",@nobits
	.sectionflags	@""
	.align	16
	.zero		1024


//--------------------- .nv.shared.reserved.0     --------------------------
	.section	.nv.shared.reserved.0,"aw",@nobits
	.weak		__nv_reservedSMEM_offset_0_alias
	.size		__nv_reservedSMEM_offset_0_alias, 0, 0
	.other		__nv_reservedSMEM_offset_0_alias,@"STO_CUDA_RESERVED_SHARED STV_DEFAULT"
__nv_reservedSMEM_offset_0_alias:
	.zero		0


//--------------------- .nv.global                --------------------------
	.section	.nv.global,"aw",@nobits
.nv.global:
	.type		_ZN39_INTERNAL_297ada42_4_k_cu_0b1486d3_31354cute1_E,@object
	.size		_ZN39_INTERNAL_297ada42_4_k_cu_0b1486d3_31354cute1_E,(_ZN39_INTERNAL_297ada42_4_k_cu_0b1486d3_31354cuda3std3__45__cpo6cbeginE - _ZN39_INTERNAL_297ada42_4_k_cu_0b1486d3_31354cute1_E)
_ZN39_INTERNAL_297ada42_4_k_cu_0b1486d3_31354cute1_E:
	.zero		1
	.type		_ZN39_INTERNAL_297ada42_4_k_cu_0b1486d3_31354cuda3std3__45__cpo6cbeginE,@object
	.size		_ZN39_INTERNAL_297ada42_4_k_cu_0b1486d3_31354cuda3std3__45__cpo6cbeginE,(_ZN39_INTERNAL_297ada42_4_k_cu_0b1486d3_31354cuda3std3__48in_placeE - _ZN39_INTERNAL_297ada42_4_k_cu_0b1486d3_31354cuda3std3__45__cpo6cbeginE)
_ZN39_INTERNAL_297ada42_4_k_cu_0b1486d3_31354cuda3std3__45__cpo6cbeginE:
	.zero		1
	.type		_ZN39_INTERNAL_297ada42_4_k_cu_0b1486d3_31354cuda3std3__48in_placeE,@object
	.size		_ZN39_INTERNAL_297ada42_4_k_cu_0b1486d3_31354cuda3std3__48in_placeE,(_ZN39_INTERNAL_297ada42_4_k_cu_0b1486d3_31354cuda3std6ranges3__45__cpo9iter_moveE - _ZN39_INTERNAL_297ada42_4_k_cu_0b1486d3_31354cuda3std3__48in_placeE)
_ZN39_INTERNAL_297ada42_4_k_cu_0b1486d3_31354cuda3std3__48in_placeE:
	.zero		1
	.type		_ZN39_INTERNAL_297ada42_4_k_cu_0b1486d3_31354cuda3std6ranges3__45__cpo9iter_moveE,@object
	.size		_ZN39_INTERNAL_297ada42_4_k_cu_0b1486d3_31354cuda3std6ranges3__45__cpo9iter_moveE,(_ZN39_INTERNAL_297ada42_4_k_cu_0b1486d3_31354cuda3std3__45__cpo5beginE - _ZN39_INTERNAL_297ada42_4_k_cu_0b1486d3_31354cuda3std6ranges3__45__cpo9iter_moveE)
_ZN39_INTERNAL_297ada42_4_k_cu_0b1486d3_31354cuda3std6ranges3__45__cpo9iter_moveE:
	.zero		1
	.type		_ZN39_INTERNAL_297ada42_4_k_cu_0b1486d3_31354cuda3std3__45__cpo5beginE,@object
	.size		_ZN39_INTERNAL_297ada42_4_k_cu_0b1486d3_31354cuda3std3__45__cpo5beginE,(_ZN39_INTERNAL_297ada42_4_k_cu_0b1486d3_31354cuda3std3__441_GLOBAL__N__297ada42_4_k_cu_0b1486d3_31356ignoreE - _ZN39_INTERNAL_297ada42_4_k_cu_0b1486d3_31354cuda3std3__45__cpo5beginE)
_ZN39_INTERNAL_297ada42_4_k_cu_0b1486d3_31354cuda3std3__45__cpo5beginE:
	.zero		1
	.type		_ZN39_INTERNAL_297ada42_4_k_cu_0b1486d3_31354cuda3std3__441_GLOBAL__N__297ada42_4_k_cu_0b1486d3_31356ignoreE,@object
	.size		_ZN39_INTERNAL_297ada42_4_k_cu_0b1486d3_31354cuda3std3__441_GLOBAL__N__297ada42_4_k_cu_0b1486d3_31356ignoreE,(_ZN39_INTERNAL_297ada42_4_k_cu_0b1486d3_31354cute7productE - _ZN39_INTERNAL_297ada42_4_k_cu_0b1486d3_31354cuda3std3__441_GLOBAL__N__297ada42_4_k_cu_0b1486d3_31356ignoreE)
_ZN39_INTERNAL_297ada42_4_k_cu_0b1486d3_31354cuda3std3__441_GLOBAL__N__297ada42_4_k_cu_0b1486d3_31356ignoreE:
	.zero		1
	.type		_ZN39_INTERNAL_297ada42_4_k_cu_0b1486d3_31354cute7productE,@object
	.size		_ZN39_INTERNAL_297ada42_4_k_cu_0b1486d3_31354cute7productE,(_ZN39_INTERNAL_297ada42_4_k_cu_0b1486d3_31354cuda3std3__45__cpo3endE - _ZN39_INTERNAL_297ada42_4_k_cu_0b1486d3_31354cute7productE)
_ZN39_INTERNAL_297ada42_4_k_cu_0b1486d3_31354cute7productE:
	.zero		1
	.type		_ZN39_INTERNAL_297ada42_4_k_cu_0b1486d3_31354cuda3std3__45__cpo3endE,@object
	.size		_ZN39_INTERNAL_297ada42_4_k_cu_0b1486d3_31354cuda3std3__45__cpo3endE,(_ZN39_INTERNAL_297ada42_4_k_cu_0b1486d3_31354cuda3std3__419piecewise_constructE - _ZN39_INTERNAL_297ada42_4_k_cu_0b1486d3_31354cuda3std3__45__cpo3endE)
_ZN39_INTERNAL_297ada42_4_k_cu_0b1486d3_31354cuda3std3__45__cpo3endE:
	.zero		1
	.type		_ZN39_INTERNAL_297ada42_4_k_cu_0b1486d3_31354cuda3std3__419piecewise_constructE,@object
	.size		_ZN39_INTERNAL_297ada42_4_k_cu_0b1486d3_31354cuda3std3__419piecewise_constructE,(_ZN39_INTERNAL_297ada42_4_k_cu_0b1486d3_31354cuda3std3__45__cpo4cendE - _ZN39_INTERNAL_297ada42_4_k_cu_0b1486d3_31354cuda3std3__419piecewise_constructE)
_ZN39_INTERNAL_297ada42_4_k_cu_0b1486d3_31354cuda3std3__419piecewise_constructE:
	.zero		1
	.type		_ZN39_INTERNAL_297ada42_4_k_cu_0b1486d3_31354cuda3std3__45__cpo4cendE,@object
	.size		_ZN39_INTERNAL_297ada42_4_k_cu_0b1486d3_31354cuda3std3__45__cpo4cendE,(_ZN39_INTERNAL_297ada42_4_k_cu_0b1486d3_31354cuda3std6ranges3__45__cpo4swapE - _ZN39_INTERNAL_297ada42_4_k_cu_0b1486d3_31354cuda3std3__45__cpo4cendE)
_ZN39_INTERNAL_297ada42_4_k_cu_0b1486d3_31354cuda3std3__45__cpo4cendE:
	.zero		1
	.type		_ZN39_INTERNAL_297ada42_4_k_cu_0b1486d3_31354cuda3std6ranges3__45__cpo4swapE,@object
	.size		_ZN39_INTERNAL_297ada42_4_k_cu_0b1486d3_31354cuda3std6ranges3__45__cpo4swapE,(.L_8 - _ZN39_INTERNAL_297ada42_4_k_cu_0b1486d3_31354cuda3std6ranges3__45__cpo4swapE)
_ZN39_INTERNAL_297ada42_4_k_cu_0b1486d3_31354cuda3std6ranges3__45__cpo4swapE:
	.zero		1
.L_8:


//--------------------- .nv.constant0._ZN7cutlass13device_kernelINS_4gemm6kernel13GemmUniversalIN4cute5tupleIJiiiiEEENS1_10collective13CollectiveMmaINS1_34MainloopSm90TmaGmmaWarpSpecializedILi5ENS5_IJNS4_1CILi1EEESB_SB_EEENS1_35KernelTmaWarpSpecializedCooperativeEEENS5_IJNSA_ILi128EEENSA_ILi64EEESF_EEENS_10bfloat16_tENS5_IJlSB_lEEESI_SJ_NS4_8TiledMMAINS4_8MMA_AtomIJNS4_4SM904GMMA27MMA_64x64x16_F32BF16BF16_SSILNSN_5MajorE0ELSP_0ELNSN_7ScaleInE1ELSQ_1EEEEEENS4_6LayoutINS5_IJNSA_ILi2EEESB_SB_EEENS5_IJSB_NSA_ILi0EEESW_EEEEENS5_IJNS4_10UnderscoreESZ_SZ_EEEEENS4_13SM90_TMA_LOADENS4_14ComposedLayoutINS4_7SwizzleILi3ELi4ELi3EEENS4_18smem_ptr_flag_bitsILi16EEENST_INS5_IJNSA_ILi8EEESG_EEENS5_IJSG_SB_EEEEEEEvNS4_8identityES12_S1C_vS1D_EENS_8epilogue10collective6detail29Sm90TmaWarpSpecializedAdapterINS1G_15DefaultEpilogueISI_SJ_SJ_NS1F_6thread17LinearCombinationISI_Li1EffLNS1K_9ScaleType4KindE0ELNS_15FloatRoundStyleE2ESI_EENS1_15EpilogueDefaultEEEEEvvEEEEvNT_6ParamsE --------------------------
	.section	.nv.constant0._ZN7cutlass13device_kernelINS_4gemm6kernel13GemmUniversalIN4cute5tupleIJiiiiEEENS1_10collective13CollectiveMmaINS1_34MainloopSm90TmaGmmaWarpSpecializedILi5ENS5_IJNS4_1CILi1EEESB_SB_EEENS1_35KernelTmaWarpSpecializedCooperativeEEENS5_IJNSA_ILi128EEENSA_ILi64EEESF_EEENS_10bfloat16_tENS5_IJlSB_lEEESI_SJ_NS4_8TiledMMAINS4_8MMA_AtomIJNS4_4SM904GMMA27MMA_64x64x16_F32BF16BF16_SSILNSN_5MajorE0ELSP_0ELNSN_7ScaleInE1ELSQ_1EEEEEENS4_6LayoutINS5_IJNSA_ILi2EEESB_SB_EEENS5_IJSB_NSA_ILi0EEESW_EEEEENS5_IJNS4_10UnderscoreESZ_SZ_EEEEENS4_13SM90_TMA_LOADENS4_14ComposedLayoutINS4_7SwizzleILi3ELi4ELi3EEENS4_18smem_ptr_flag_bitsILi16EEENST_INS5_IJNSA_ILi8EEESG_EEENS5_IJSG_SB_EEEEEEEvNS4_8identityES12_S1C_vS1D_EENS_8epilogue10collective6detail29Sm90TmaWarpSpecializedAdapterINS1G_15DefaultEpilogueISI_SJ_SJ_NS1F_6thread17LinearCombinationISI_Li1EffLNS1K_9ScaleType4KindE0ELNS_15FloatRoundStyleE2ESI_EENS1_15EpilogueDefaultEEEEEvvEEEEvNT_6ParamsE,"a",@progbits
	.sectionflags	@""
	.align	4
.nv.constant0._ZN7cutlass13device_kernelINS_4gemm6kernel13GemmUniversalIN4cute5tupleIJiiiiEEENS1_10collective13CollectiveMmaINS1_34MainloopSm90TmaGmmaWarpSpecializedILi5ENS5_IJNS4_1CILi1EEESB_SB_EEENS1_35KernelTmaWarpSpecializedCooperativeEEENS5_IJNSA_ILi128EEENSA_ILi64EEESF_EEENS_10bfloat16_tENS5_IJlSB_lEEESI_SJ_NS4_8TiledMMAINS4_8MMA_AtomIJNS4_4SM904GMMA27MMA_64x64x16_F32BF16BF16_SSILNSN_5MajorE0ELSP_0ELNSN_7ScaleInE1ELSQ_1EEEEEENS4_6LayoutINS5_IJNSA_ILi2EEESB_SB_EEENS5_IJSB_NSA_ILi0EEESW_EEEEENS5_IJNS4_10UnderscoreESZ_SZ_EEEEENS4_13SM90_TMA_LOADENS4_14ComposedLayoutINS4_7SwizzleILi3ELi4ELi3EEENS4_18smem_ptr_flag_bitsILi16EEENST_INS5_IJNSA_ILi8EEESG_EEENS5_IJSG_SB_EEEEEEEvNS4_8identityES12_S1C_vS1D_EENS_8epilogue10collective6detail29Sm90TmaWarpSpecializedAdapterINS1G_15DefaultEpilogueISI_SJ_SJ_NS1F_6thread17LinearCombinationISI_Li1EffLNS1K_9ScaleType4KindE0ELNS_15FloatRoundStyleE2ESI_EENS1_15EpilogueDefaultEEEEEvvEEEEvNT_6ParamsE:
	.zero		1664


//--------------------- SYMBOLS --------------------------

	.type		.nv.reservedSmem.offset0,@object
	.size		.nv.reservedSmem.offset0,0x4
	.type		__assertfail,@function
